//
// Generated by NVIDIA NVVM Compiler
//
// Compiler Build ID: CL-36424714
// Cuda compilation tools, release 13.0, V13.0.88
// Based on NVVM 20.0.0
//

.version 9.0
.target sm_100
.address_size 64

	// .globl	GaussTransform
// _ZZ17reduce_cross_termE12temp_storage has been demoted
// _ZZ24GaussTransform_blocked_iIdLi2EEvPKT_S2_iiS0_PS0_S3_E12temp_storage has been demoted
.global .align 1 .b8 _ZN34_INTERNAL_43edad44_4_k_cu_f3b7cc004cuda3std3__45__cpo5beginE[1];
.global .align 1 .b8 _ZN34_INTERNAL_43edad44_4_k_cu_f3b7cc004cuda3std3__45__cpo3endE[1];
.global .align 1 .b8 _ZN34_INTERNAL_43edad44_4_k_cu_f3b7cc004cuda3std3__45__cpo6cbeginE[1];
.global .align 1 .b8 _ZN34_INTERNAL_43edad44_4_k_cu_f3b7cc004cuda3std3__45__cpo4cendE[1];
.global .align 1 .b8 _ZN34_INTERNAL_43edad44_4_k_cu_f3b7cc004cuda3std3__45__cpo6rbeginE[1];
.global .align 1 .b8 _ZN34_INTERNAL_43edad44_4_k_cu_f3b7cc004cuda3std3__45__cpo4rendE[1];
.global .align 1 .b8 _ZN34_INTERNAL_43edad44_4_k_cu_f3b7cc004cuda3std3__45__cpo7crbeginE[1];
.global .align 1 .b8 _ZN34_INTERNAL_43edad44_4_k_cu_f3b7cc004cuda3std3__45__cpo5crendE[1];
.global .align 1 .b8 _ZN34_INTERNAL_43edad44_4_k_cu_f3b7cc004cuda3std3__436_GLOBAL__N__43edad44_4_k_cu_f3b7cc006ignoreE[1];
.global .align 1 .b8 _ZN34_INTERNAL_43edad44_4_k_cu_f3b7cc004cuda3std3__419piecewise_constructE[1];
.global .align 1 .b8 _ZN34_INTERNAL_43edad44_4_k_cu_f3b7cc004cuda3std3__48in_placeE[1];
.global .align 1 .b8 _ZN34_INTERNAL_43edad44_4_k_cu_f3b7cc004cuda3std3__420unreachable_sentinelE[1];
.global .align 1 .b8 _ZN34_INTERNAL_43edad44_4_k_cu_f3b7cc004cuda3std3__47nulloptE[1];
.global .align 1 .b8 _ZN34_INTERNAL_43edad44_4_k_cu_f3b7cc004cuda3std3__48unexpectE[1];
.global .align 1 .b8 _ZN34_INTERNAL_43edad44_4_k_cu_f3b7cc004cuda3std6ranges3__45__cpo4swapE[1];
.global .align 1 .b8 _ZN34_INTERNAL_43edad44_4_k_cu_f3b7cc004cuda3std6ranges3__45__cpo9iter_moveE[1];
.global .align 1 .b8 _ZN34_INTERNAL_43edad44_4_k_cu_f3b7cc004cuda3std6ranges3__45__cpo5beginE[1];
.global .align 1 .b8 _ZN34_INTERNAL_43edad44_4_k_cu_f3b7cc004cuda3std6ranges3__45__cpo3endE[1];
.global .align 1 .b8 _ZN34_INTERNAL_43edad44_4_k_cu_f3b7cc004cuda3std6ranges3__45__cpo6cbeginE[1];
.global .align 1 .b8 _ZN34_INTERNAL_43edad44_4_k_cu_f3b7cc004cuda3std6ranges3__45__cpo4cendE[1];
.global .align 1 .b8 _ZN34_INTERNAL_43edad44_4_k_cu_f3b7cc004cuda3std6ranges3__45__cpo7advanceE[1];
.global .align 1 .b8 _ZN34_INTERNAL_43edad44_4_k_cu_f3b7cc004cuda3std6ranges3__45__cpo9iter_swapE[1];
.global .align 1 .b8 _ZN34_INTERNAL_43edad44_4_k_cu_f3b7cc004cuda3std6ranges3__45__cpo4nextE[1];
.global .align 1 .b8 _ZN34_INTERNAL_43edad44_4_k_cu_f3b7cc004cuda3std6ranges3__45__cpo4prevE[1];
.global .align 1 .b8 _ZN34_INTERNAL_43edad44_4_k_cu_f3b7cc004cuda3std6ranges3__45__cpo4dataE[1];
.global .align 1 .b8 _ZN34_INTERNAL_43edad44_4_k_cu_f3b7cc004cuda3std6ranges3__45__cpo5cdataE[1];
.global .align 1 .b8 _ZN34_INTERNAL_43edad44_4_k_cu_f3b7cc004cuda3std6ranges3__45__cpo4sizeE[1];
.global .align 1 .b8 _ZN34_INTERNAL_43edad44_4_k_cu_f3b7cc004cuda3std6ranges3__45__cpo5ssizeE[1];
.global .align 1 .b8 _ZN34_INTERNAL_43edad44_4_k_cu_f3b7cc004cuda3std6ranges3__45__cpo8distanceE[1];
.global .align 1 .b8 _ZN34_INTERNAL_43edad44_4_k_cu_f3b7cc006thrust24THRUST_300001_SM_1000_NS6system6detail10sequential3seqE[1];
.global .align 1 .b8 _ZN34_INTERNAL_43edad44_4_k_cu_f3b7cc006thrust24THRUST_300001_SM_1000_NS12placeholders2_1E[1];
.global .align 1 .b8 _ZN34_INTERNAL_43edad44_4_k_cu_f3b7cc006thrust24THRUST_300001_SM_1000_NS12placeholders2_2E[1];
.global .align 1 .b8 _ZN34_INTERNAL_43edad44_4_k_cu_f3b7cc006thrust24THRUST_300001_SM_1000_NS12placeholders2_3E[1];
.global .align 1 .b8 _ZN34_INTERNAL_43edad44_4_k_cu_f3b7cc006thrust24THRUST_300001_SM_1000_NS12placeholders2_4E[1];
.global .align 1 .b8 _ZN34_INTERNAL_43edad44_4_k_cu_f3b7cc006thrust24THRUST_300001_SM_1000_NS12placeholders2_5E[1];
.global .align 1 .b8 _ZN34_INTERNAL_43edad44_4_k_cu_f3b7cc006thrust24THRUST_300001_SM_1000_NS12placeholders2_6E[1];
.global .align 1 .b8 _ZN34_INTERNAL_43edad44_4_k_cu_f3b7cc006thrust24THRUST_300001_SM_1000_NS12placeholders2_7E[1];
.global .align 1 .b8 _ZN34_INTERNAL_43edad44_4_k_cu_f3b7cc006thrust24THRUST_300001_SM_1000_NS12placeholders2_8E[1];
.global .align 1 .b8 _ZN34_INTERNAL_43edad44_4_k_cu_f3b7cc006thrust24THRUST_300001_SM_1000_NS12placeholders2_9E[1];
.global .align 1 .b8 _ZN34_INTERNAL_43edad44_4_k_cu_f3b7cc006thrust24THRUST_300001_SM_1000_NS12placeholders3_10E[1];

.visible .entry GaussTransform(
	.param .u64 .ptr .align 1 GaussTransform_param_0,
	.param .u64 .ptr .align 1 GaussTransform_param_1,
	.param .u32 GaussTransform_param_2,
	.param .u32 GaussTransform_param_3,
	.param .f64 GaussTransform_param_4,
	.param .u64 .ptr .align 1 GaussTransform_param_5,
	.param .u64 .ptr .align 1 GaussTransform_param_6
)
{
	.reg .pred 	%p<15>;
	.reg .b32 	%r<77>;
	.reg .b32 	%f<3>;
	.reg .b64 	%rd<23>;
	.reg .b64 	%fd<119>;
	// demoted variable
	.shared .align 8 .b8 _ZZ24GaussTransform_blocked_iIdLi2EEvPKT_S2_iiS0_PS0_S3_E12temp_storage[48];
	ld.param.u64 	%rd4, [GaussTransform_param_0];
	ld.param.u64 	%rd5, [GaussTransform_param_1];
	ld.param.u32 	%r10, [GaussTransform_param_2];
	ld.param.u32 	%r11, [GaussTransform_param_3];
	ld.param.f64 	%fd28, [GaussTransform_param_4];
	mov.u32 	%r1, %tid.x;
	mov.u32 	%r2, %ctaid.x;
	setp.ge.s32 	%p1, %r1, %r11;
	mov.f64 	%fd112, 0d0000000000000000;
	mov.f64 	%fd113, %fd112;
	mov.f64 	%fd114, %fd112;
	@%p1 bra 	$L__BB0_6;
	cvta.to.global.u64 	%rd8, %rd4;
	shl.b32 	%r12, %r2, 1;
	mul.wide.u32 	%rd9, %r12, 8;
	add.s64 	%rd10, %rd8, %rd9;
	ld.global.f64 	%fd1, [%rd10];
	ld.global.f64 	%fd2, [%rd10+8];
	mul.wide.u32 	%rd11, %r1, 16;
	cvta.to.global.u64 	%rd12, %rd5;
	add.s64 	%rd13, %rd11, %rd12;
	add.s64 	%rd22, %rd13, 8;
	mov.f64 	%fd112, 0d0000000000000000;
	mov.u32 	%r76, %r1;
$L__BB0_2:
	ld.global.f64 	%fd31, [%rd22+-8];
	sub.f64 	%fd6, %fd1, %fd31;
	ld.global.f64 	%fd32, [%rd22];
	sub.f64 	%fd7, %fd2, %fd32;
	mul.f64 	%fd33, %fd7, %fd7;
	fma.rn.f64 	%fd34, %fd6, %fd6, %fd33;
	neg.f64 	%fd35, %fd34;
	div.rn.f64 	%fd8, %fd35, %fd28;
	fma.rn.f64 	%fd36, %fd8, 0d3FF71547652B82FE, 0d4338000000000000;
	{
	.reg .b32 %temp; 
	mov.b64 	{%r4, %temp}, %fd36;
	}
	mov.f64 	%fd37, 0dC338000000000000;
	add.rn.f64 	%fd38, %fd36, %fd37;
	fma.rn.f64 	%fd39, %fd38, 0dBFE62E42FEFA39EF, %fd8;
	fma.rn.f64 	%fd40, %fd38, 0dBC7ABC9E3B39803F, %fd39;
	fma.rn.f64 	%fd41, %fd40, 0d3E5ADE1569CE2BDF, 0d3E928AF3FCA213EA;
	fma.rn.f64 	%fd42, %fd41, %fd40, 0d3EC71DEE62401315;
	fma.rn.f64 	%fd43, %fd42, %fd40, 0d3EFA01997C89EB71;
	fma.rn.f64 	%fd44, %fd43, %fd40, 0d3F2A01A014761F65;
	fma.rn.f64 	%fd45, %fd44, %fd40, 0d3F56C16C1852B7AF;
	fma.rn.f64 	%fd46, %fd45, %fd40, 0d3F81111111122322;
	fma.rn.f64 	%fd47, %fd46, %fd40, 0d3FA55555555502A1;
	fma.rn.f64 	%fd48, %fd47, %fd40, 0d3FC5555555555511;
	fma.rn.f64 	%fd49, %fd48, %fd40, 0d3FE000000000000B;
	fma.rn.f64 	%fd50, %fd49, %fd40, 0d3FF0000000000000;
	fma.rn.f64 	%fd51, %fd50, %fd40, 0d3FF0000000000000;
	{
	.reg .b32 %temp; 
	mov.b64 	{%r5, %temp}, %fd51;
	}
	{
	.reg .b32 %temp; 
	mov.b64 	{%temp, %r6}, %fd51;
	}
	shl.b32 	%r13, %r4, 20;
	add.s32 	%r14, %r13, %r6;
	mov.b64 	%fd115, {%r5, %r14};
	{
	.reg .b32 %temp; 
	mov.b64 	{%temp, %r15}, %fd8;
	}
	mov.b32 	%f2, %r15;
	abs.f32 	%f1, %f2;
	setp.lt.f32 	%p2, %f1, 0f4086232B;
	@%p2 bra 	$L__BB0_5;
	setp.lt.f64 	%p3, %fd8, 0d0000000000000000;
	add.f64 	%fd52, %fd8, 0d7FF0000000000000;
	selp.f64 	%fd115, 0d0000000000000000, %fd52, %p3;
	setp.geu.f32 	%p4, %f1, 0f40874800;
	@%p4 bra 	$L__BB0_5;
	shr.u32 	%r16, %r4, 31;
	add.s32 	%r17, %r4, %r16;
	shr.s32 	%r18, %r17, 1;
	shl.b32 	%r19, %r18, 20;
	add.s32 	%r20, %r6, %r19;
	mov.b64 	%fd53, {%r5, %r20};
	sub.s32 	%r21, %r4, %r18;
	shl.b32 	%r22, %r21, 20;
	add.s32 	%r23, %r22, 1072693248;
	mov.b32 	%r24, 0;
	mov.b64 	%fd54, {%r24, %r23};
	mul.f64 	%fd115, %fd54, %fd53;
$L__BB0_5:
	add.f64 	%fd55, %fd115, %fd115;
	mul.f64 	%fd56, %fd55, %fd6;
	sub.f64 	%fd113, %fd113, %fd56;
	mul.f64 	%fd57, %fd55, %fd7;
	sub.f64 	%fd112, %fd112, %fd57;
	add.f64 	%fd114, %fd114, %fd115;
	add.s32 	%r76, %r76, 128;
	add.s64 	%rd22, %rd22, 2048;
	setp.lt.s32 	%p5, %r76, %r11;
	@%p5 bra 	$L__BB0_2;
$L__BB0_6:
	// begin inline asm
	mov.u32 %r25, %laneid;
	// end inline asm
	setp.eq.s32 	%p6, %r25, 0;
	shr.u32 	%r41, %r1, 2;
	and.b32  	%r42, %r41, 248;
	mov.u32 	%r43, _ZZ24GaussTransform_blocked_iIdLi2EEvPKT_S2_iiS0_PS0_S3_E12temp_storage;
	add.s32 	%r44, %r43, %r42;
	add.s32 	%r8, %r44, 8;
	mov.b32 	%r26, 1;
	mov.b32 	%r39, 31;
	mov.b32 	%r40, -1;
	// begin inline asm
	{  .reg .u32 lo;  .reg .u32 hi;  .reg .pred p;  .reg .f64 r0;  mov.b64 %fd58, %fd113;  mov.b64 {lo, hi}, %fd113;  shfl.sync.down.b32 lo|p, lo, %r26, %r39, %r40;  shfl.sync.down.b32 hi|p, hi, %r26, %r39, %r40;  mov.b64 r0, {lo, hi};  @p add.f64 %fd58, %fd58, r0;}
	// end inline asm
	mov.b32 	%r29, 2;
	// begin inline asm
	{  .reg .u32 lo;  .reg .u32 hi;  .reg .pred p;  .reg .f64 r0;  mov.b64 %fd60, %fd58;  mov.b64 {lo, hi}, %fd58;  shfl.sync.down.b32 lo|p, lo, %r29, %r39, %r40;  shfl.sync.down.b32 hi|p, hi, %r29, %r39, %r40;  mov.b64 r0, {lo, hi};  @p add.f64 %fd60, %fd60, r0;}
	// end inline asm
	mov.b32 	%r32, 4;
	// begin inline asm
	{  .reg .u32 lo;  .reg .u32 hi;  .reg .pred p;  .reg .f64 r0;  mov.b64 %fd62, %fd60;  mov.b64 {lo, hi}, %fd60;  shfl.sync.down.b32 lo|p, lo, %r32, %r39, %r40;  shfl.sync.down.b32 hi|p, hi, %r32, %r39, %r40;  mov.b64 r0, {lo, hi};  @p add.f64 %fd62, %fd62, r0;}
	// end inline asm
	mov.b32 	%r35, 8;
	// begin inline asm
	{  .reg .u32 lo;  .reg .u32 hi;  .reg .pred p;  .reg .f64 r0;  mov.b64 %fd64, %fd62;  mov.b64 {lo, hi}, %fd62;  shfl.sync.down.b32 lo|p, lo, %r35, %r39, %r40;  shfl.sync.down.b32 hi|p, hi, %r35, %r39, %r40;  mov.b64 r0, {lo, hi};  @p add.f64 %fd64, %fd64, r0;}
	// end inline asm
	mov.b32 	%r38, 16;
	// begin inline asm
	{  .reg .u32 lo;  .reg .u32 hi;  .reg .pred p;  .reg .f64 r0;  mov.b64 %fd116, %fd64;  mov.b64 {lo, hi}, %fd64;  shfl.sync.down.b32 lo|p, lo, %r38, %r39, %r40;  shfl.sync.down.b32 hi|p, hi, %r38, %r39, %r40;  mov.b64 r0, {lo, hi};  @p add.f64 %fd116, %fd116, r0;}
	// end inline asm
	@%p6 bra 	$L__BB0_7;
	bra.uni 	$L__BB0_8;
$L__BB0_7:
	st.shared.f64 	[%r8], %fd116;
$L__BB0_8:
	setp.ne.s32 	%p7, %r1, 0;
	bar.sync 	0;
	@%p7 bra 	$L__BB0_10;
	ld.shared.f64 	%fd68, [_ZZ24GaussTransform_blocked_iIdLi2EEvPKT_S2_iiS0_PS0_S3_E12temp_storage+16];
	add.f64 	%fd69, %fd116, %fd68;
	ld.shared.f64 	%fd70, [_ZZ24GaussTransform_blocked_iIdLi2EEvPKT_S2_iiS0_PS0_S3_E12temp_storage+24];
	add.f64 	%fd71, %fd69, %fd70;
	ld.shared.f64 	%fd72, [_ZZ24GaussTransform_blocked_iIdLi2EEvPKT_S2_iiS0_PS0_S3_E12temp_storage+32];
	add.f64 	%fd116, %fd71, %fd72;
$L__BB0_10:
	setp.ne.s32 	%p8, %r25, 0;
	bar.sync 	0;
	mov.b32 	%r45, 1;
	mov.b32 	%r58, 31;
	mov.b32 	%r59, -1;
	// begin inline asm
	{  .reg .u32 lo;  .reg .u32 hi;  .reg .pred p;  .reg .f64 r0;  mov.b64 %fd73, %fd112;  mov.b64 {lo, hi}, %fd112;  shfl.sync.down.b32 lo|p, lo, %r45, %r58, %r59;  shfl.sync.down.b32 hi|p, hi, %r45, %r58, %r59;  mov.b64 r0, {lo, hi};  @p add.f64 %fd73, %fd73, r0;}
	// end inline asm
	mov.b32 	%r48, 2;
	// begin inline asm
	{  .reg .u32 lo;  .reg .u32 hi;  .reg .pred p;  .reg .f64 r0;  mov.b64 %fd75, %fd73;  mov.b64 {lo, hi}, %fd73;  shfl.sync.down.b32 lo|p, lo, %r48, %r58, %r59;  shfl.sync.down.b32 hi|p, hi, %r48, %r58, %r59;  mov.b64 r0, {lo, hi};  @p add.f64 %fd75, %fd75, r0;}
	// end inline asm
	mov.b32 	%r51, 4;
	// begin inline asm
	{  .reg .u32 lo;  .reg .u32 hi;  .reg .pred p;  .reg .f64 r0;  mov.b64 %fd77, %fd75;  mov.b64 {lo, hi}, %fd75;  shfl.sync.down.b32 lo|p, lo, %r51, %r58, %r59;  shfl.sync.down.b32 hi|p, hi, %r51, %r58, %r59;  mov.b64 r0, {lo, hi};  @p add.f64 %fd77, %fd77, r0;}
	// end inline asm
	mov.b32 	%r54, 8;
	// begin inline asm
	{  .reg .u32 lo;  .reg .u32 hi;  .reg .pred p;  .reg .f64 r0;  mov.b64 %fd79, %fd77;  mov.b64 {lo, hi}, %fd77;  shfl.sync.down.b32 lo|p, lo, %r54, %r58, %r59;  shfl.sync.down.b32 hi|p, hi, %r54, %r58, %r59;  mov.b64 r0, {lo, hi};  @p add.f64 %fd79, %fd79, r0;}
	// end inline asm
	mov.b32 	%r57, 16;
	// begin inline asm
	{  .reg .u32 lo;  .reg .u32 hi;  .reg .pred p;  .reg .f64 r0;  mov.b64 %fd117, %fd79;  mov.b64 {lo, hi}, %fd79;  shfl.sync.down.b32 lo|p, lo, %r57, %r58, %r59;  shfl.sync.down.b32 hi|p, hi, %r57, %r58, %r59;  mov.b64 r0, {lo, hi};  @p add.f64 %fd117, %fd117, r0;}
	// end inline asm
	@%p8 bra 	$L__BB0_12;
	st.shared.f64 	[%r8], %fd117;
$L__BB0_12:
	setp.ne.s32 	%p9, %r1, 0;
	bar.sync 	0;
	@%p9 bra 	$L__BB0_14;
	ld.shared.f64 	%fd83, [_ZZ24GaussTransform_blocked_iIdLi2EEvPKT_S2_iiS0_PS0_S3_E12temp_storage+16];
	add.f64 	%fd84, %fd117, %fd83;
	ld.shared.f64 	%fd85, [_ZZ24GaussTransform_blocked_iIdLi2EEvPKT_S2_iiS0_PS0_S3_E12temp_storage+24];
	add.f64 	%fd86, %fd84, %fd85;
	ld.shared.f64 	%fd87, [_ZZ24GaussTransform_blocked_iIdLi2EEvPKT_S2_iiS0_PS0_S3_E12temp_storage+32];
	add.f64 	%fd117, %fd86, %fd87;
$L__BB0_14:
	setp.ne.s32 	%p10, %r25, 0;
	bar.sync 	0;
	mov.b32 	%r60, 1;
	mov.b32 	%r73, 31;
	mov.b32 	%r74, -1;
	// begin inline asm
	{  .reg .u32 lo;  .reg .u32 hi;  .reg .pred p;  .reg .f64 r0;  mov.b64 %fd88, %fd114;  mov.b64 {lo, hi}, %fd114;  shfl.sync.down.b32 lo|p, lo, %r60, %r73, %r74;  shfl.sync.down.b32 hi|p, hi, %r60, %r73, %r74;  mov.b64 r0, {lo, hi};  @p add.f64 %fd88, %fd88, r0;}
	// end inline asm
	mov.b32 	%r63, 2;
	// begin inline asm
	{  .reg .u32 lo;  .reg .u32 hi;  .reg .pred p;  .reg .f64 r0;  mov.b64 %fd90, %fd88;  mov.b64 {lo, hi}, %fd88;  shfl.sync.down.b32 lo|p, lo, %r63, %r73, %r74;  shfl.sync.down.b32 hi|p, hi, %r63, %r73, %r74;  mov.b64 r0, {lo, hi};  @p add.f64 %fd90, %fd90, r0;}
	// end inline asm
	mov.b32 	%r66, 4;
	// begin inline asm
	{  .reg .u32 lo;  .reg .u32 hi;  .reg .pred p;  .reg .f64 r0;  mov.b64 %fd92, %fd90;  mov.b64 {lo, hi}, %fd90;  shfl.sync.down.b32 lo|p, lo, %r66, %r73, %r74;  shfl.sync.down.b32 hi|p, hi, %r66, %r73, %r74;  mov.b64 r0, {lo, hi};  @p add.f64 %fd92, %fd92, r0;}
	// end inline asm
	mov.b32 	%r69, 8;
	// begin inline asm
	{  .reg .u32 lo;  .reg .u32 hi;  .reg .pred p;  .reg .f64 r0;  mov.b64 %fd94, %fd92;  mov.b64 {lo, hi}, %fd92;  shfl.sync.down.b32 lo|p, lo, %r69, %r73, %r74;  shfl.sync.down.b32 hi|p, hi, %r69, %r73, %r74;  mov.b64 r0, {lo, hi};  @p add.f64 %fd94, %fd94, r0;}
	// end inline asm
	mov.b32 	%r72, 16;
	// begin inline asm
	{  .reg .u32 lo;  .reg .u32 hi;  .reg .pred p;  .reg .f64 r0;  mov.b64 %fd118, %fd94;  mov.b64 {lo, hi}, %fd94;  shfl.sync.down.b32 lo|p, lo, %r72, %r73, %r74;  shfl.sync.down.b32 hi|p, hi, %r72, %r73, %r74;  mov.b64 r0, {lo, hi};  @p add.f64 %fd118, %fd118, r0;}
	// end inline asm
	@%p10 bra 	$L__BB0_16;
	st.shared.f64 	[%r8], %fd118;
$L__BB0_16:
	setp.ne.s32 	%p11, %r1, 0;
	bar.sync 	0;
	@%p11 bra 	$L__BB0_18;
	ld.shared.f64 	%fd98, [_ZZ24GaussTransform_blocked_iIdLi2EEvPKT_S2_iiS0_PS0_S3_E12temp_storage+16];
	add.f64 	%fd99, %fd118, %fd98;
	ld.shared.f64 	%fd100, [_ZZ24GaussTransform_blocked_iIdLi2EEvPKT_S2_iiS0_PS0_S3_E12temp_storage+24];
	add.f64 	%fd101, %fd99, %fd100;
	ld.shared.f64 	%fd102, [_ZZ24GaussTransform_blocked_iIdLi2EEvPKT_S2_iiS0_PS0_S3_E12temp_storage+32];
	add.f64 	%fd118, %fd101, %fd102;
$L__BB0_18:
	setp.ne.s32 	%p12, %r1, 0;
	setp.ge.u32 	%p13, %r2, %r10;
	or.pred  	%p14, %p12, %p13;
	@%p14 bra 	$L__BB0_20;
	ld.param.u64 	%rd21, [GaussTransform_param_6];
	ld.param.u64 	%rd20, [GaussTransform_param_5];
	cvt.rn.f64.s32 	%fd103, %r10;
	mul.f64 	%fd104, %fd28, %fd103;
	cvt.rn.f64.s32 	%fd105, %r11;
	mul.f64 	%fd106, %fd104, %fd105;
	shl.b32 	%r75, %r2, 1;
	div.rn.f64 	%fd107, %fd116, %fd106;
	cvta.to.global.u64 	%rd14, %rd20;
	mul.wide.u32 	%rd15, %r75, 8;
	add.s64 	%rd16, %rd14, %rd15;
	st.global.f64 	[%rd16], %fd107;
	div.rn.f64 	%fd108, %fd117, %fd106;
	st.global.f64 	[%rd16+8], %fd108;
	cvta.to.global.u64 	%rd17, %rd21;
	mul.wide.u32 	%rd18, %r2, 8;
	add.s64 	%rd19, %rd17, %rd18;
	st.global.f64 	[%rd19], %fd118;
$L__BB0_20:
	ret;

}
	// .globl	reduce_cross_term
.visible .entry reduce_cross_term(
	.param .u64 .ptr .align 1 reduce_cross_term_param_0,
	.param .u64 .ptr .align 1 reduce_cross_term_param_1,
	.param .u32 reduce_cross_term_param_2,
	.param .u32 reduce_cross_term_param_3,
	.param .u32 reduce_cross_term_param_4
)
{
	.reg .pred 	%p<12>;
	.reg .b32 	%r<53>;
	.reg .b64 	%rd<20>;
	.reg .b64 	%fd<102>;
	// demoted variable
	.shared .align 8 .b8 _ZZ17reduce_cross_termE12temp_storage[48];
	ld.param.u64 	%rd8, [reduce_cross_term_param_0];
	ld.param.u64 	%rd9, [reduce_cross_term_param_1];
	ld.param.u32 	%r19, [reduce_cross_term_param_2];
	ld.param.u32 	%r20, [reduce_cross_term_param_3];
	ld.param.u32 	%r21, [reduce_cross_term_param_4];
	cvta.to.global.u64 	%rd1, %rd9;
	mov.u32 	%r1, %tid.x;
	setp.ge.s32 	%p1, %r1, %r21;
	mov.f64 	%fd101, 0d0000000000000000;
	@%p1 bra 	$L__BB1_13;
	not.b32 	%r22, %r1;
	add.s32 	%r23, %r21, %r22;
	shr.u32 	%r24, %r23, 7;
	add.s32 	%r2, %r24, 1;
	and.b32  	%r3, %r2, 15;
	setp.lt.u32 	%p2, %r23, 1920;
	mov.f64 	%fd101, 0d0000000000000000;
	mov.u32 	%r49, %r1;
	@%p2 bra 	$L__BB1_4;
	and.b32  	%r25, %r2, 67108848;
	neg.s32 	%r47, %r25;
	mul.wide.u32 	%rd10, %r1, 8;
	add.s64 	%rd11, %rd10, %rd1;
	add.s64 	%rd18, %rd11, 8192;
	mov.f64 	%fd101, 0d0000000000000000;
	mov.u32 	%r49, %r1;
$L__BB1_3:
	.pragma "nounroll";
	ld.global.f64 	%fd19, [%rd18+-8192];
	add.f64 	%fd20, %fd101, %fd19;
	ld.global.f64 	%fd21, [%rd18+-7168];
	add.f64 	%fd22, %fd20, %fd21;
	ld.global.f64 	%fd23, [%rd18+-6144];
	add.f64 	%fd24, %fd22, %fd23;
	ld.global.f64 	%fd25, [%rd18+-5120];
	add.f64 	%fd26, %fd24, %fd25;
	ld.global.f64 	%fd27, [%rd18+-4096];
	add.f64 	%fd28, %fd26, %fd27;
	ld.global.f64 	%fd29, [%rd18+-3072];
	add.f64 	%fd30, %fd28, %fd29;
	ld.global.f64 	%fd31, [%rd18+-2048];
	add.f64 	%fd32, %fd30, %fd31;
	ld.global.f64 	%fd33, [%rd18+-1024];
	add.f64 	%fd34, %fd32, %fd33;
	ld.global.f64 	%fd35, [%rd18];
	add.f64 	%fd36, %fd34, %fd35;
	ld.global.f64 	%fd37, [%rd18+1024];
	add.f64 	%fd38, %fd36, %fd37;
	ld.global.f64 	%fd39, [%rd18+2048];
	add.f64 	%fd40, %fd38, %fd39;
	ld.global.f64 	%fd41, [%rd18+3072];
	add.f64 	%fd42, %fd40, %fd41;
	ld.global.f64 	%fd43, [%rd18+4096];
	add.f64 	%fd44, %fd42, %fd43;
	ld.global.f64 	%fd45, [%rd18+5120];
	add.f64 	%fd46, %fd44, %fd45;
	ld.global.f64 	%fd47, [%rd18+6144];
	add.f64 	%fd48, %fd46, %fd47;
	ld.global.f64 	%fd49, [%rd18+7168];
	add.f64 	%fd101, %fd48, %fd49;
	add.s32 	%r49, %r49, 2048;
	add.s32 	%r47, %r47, 16;
	add.s64 	%rd18, %rd18, 16384;
	setp.ne.s32 	%p3, %r47, 0;
	@%p3 bra 	$L__BB1_3;
$L__BB1_4:
	setp.eq.s32 	%p4, %r3, 0;
	@%p4 bra 	$L__BB1_13;
	and.b32  	%r10, %r2, 7;
	setp.lt.u32 	%p5, %r3, 8;
	@%p5 bra 	$L__BB1_7;
	mul.wide.u32 	%rd12, %r49, 8;
	add.s64 	%rd13, %rd1, %rd12;
	ld.global.f64 	%fd51, [%rd13];
	add.f64 	%fd52, %fd101, %fd51;
	ld.global.f64 	%fd53, [%rd13+1024];
	add.f64 	%fd54, %fd52, %fd53;
	ld.global.f64 	%fd55, [%rd13+2048];
	add.f64 	%fd56, %fd54, %fd55;
	ld.global.f64 	%fd57, [%rd13+3072];
	add.f64 	%fd58, %fd56, %fd57;
	ld.global.f64 	%fd59, [%rd13+4096];
	add.f64 	%fd60, %fd58, %fd59;
	ld.global.f64 	%fd61, [%rd13+5120];
	add.f64 	%fd62, %fd60, %fd61;
	ld.global.f64 	%fd63, [%rd13+6144];
	add.f64 	%fd64, %fd62, %fd63;
	ld.global.f64 	%fd65, [%rd13+7168];
	add.f64 	%fd101, %fd64, %fd65;
	add.s32 	%r49, %r49, 1024;
$L__BB1_7:
	setp.eq.s32 	%p6, %r10, 0;
	@%p6 bra 	$L__BB1_13;
	and.b32  	%r13, %r2, 3;
	setp.lt.u32 	%p7, %r10, 4;
	@%p7 bra 	$L__BB1_10;
	mul.wide.u32 	%rd14, %r49, 8;
	add.s64 	%rd15, %rd1, %rd14;
	ld.global.f64 	%fd67, [%rd15];
	add.f64 	%fd68, %fd101, %fd67;
	ld.global.f64 	%fd69, [%rd15+1024];
	add.f64 	%fd70, %fd68, %fd69;
	ld.global.f64 	%fd71, [%rd15+2048];
	add.f64 	%fd72, %fd70, %fd71;
	ld.global.f64 	%fd73, [%rd15+3072];
	add.f64 	%fd101, %fd72, %fd73;
	add.s32 	%r49, %r49, 512;
$L__BB1_10:
	setp.eq.s32 	%p8, %r13, 0;
	@%p8 bra 	$L__BB1_13;
	mul.wide.u32 	%rd16, %r49, 8;
	add.s64 	%rd19, %rd1, %rd16;
	neg.s32 	%r52, %r13;
$L__BB1_12:
	.pragma "nounroll";
	ld.global.f64 	%fd74, [%rd19];
	add.f64 	%fd101, %fd101, %fd74;
	add.s64 	%rd19, %rd19, 1024;
	add.s32 	%r52, %r52, 1;
	setp.ne.s32 	%p9, %r52, 0;
	@%p9 bra 	$L__BB1_12;
$L__BB1_13:
	// begin inline asm
	mov.u32 %r26, %laneid;
	// end inline asm
	mov.b32 	%r27, 1;
	mov.b32 	%r40, 31;
	mov.b32 	%r41, -1;
	// begin inline asm
	{  .reg .u32 lo;  .reg .u32 hi;  .reg .pred p;  .reg .f64 r0;  mov.b64 %fd75, %fd101;  mov.b64 {lo, hi}, %fd101;  shfl.sync.down.b32 lo|p, lo, %r27, %r40, %r41;  shfl.sync.down.b32 hi|p, hi, %r27, %r40, %r41;  mov.b64 r0, {lo, hi};  @p add.f64 %fd75, %fd75, r0;}
	// end inline asm
	mov.b32 	%r30, 2;
	// begin inline asm
	{  .reg .u32 lo;  .reg .u32 hi;  .reg .pred p;  .reg .f64 r0;  mov.b64 %fd77, %fd75;  mov.b64 {lo, hi}, %fd75;  shfl.sync.down.b32 lo|p, lo, %r30, %r40, %r41;  shfl.sync.down.b32 hi|p, hi, %r30, %r40, %r41;  mov.b64 r0, {lo, hi};  @p add.f64 %fd77, %fd77, r0;}
	// end inline asm
	mov.b32 	%r33, 4;
	// begin inline asm
	{  .reg .u32 lo;  .reg .u32 hi;  .reg .pred p;  .reg .f64 r0;  mov.b64 %fd79, %fd77;  mov.b64 {lo, hi}, %fd77;  shfl.sync.down.b32 lo|p, lo, %r33, %r40, %r41;  shfl.sync.down.b32 hi|p, hi, %r33, %r40, %r41;  mov.b64 r0, {lo, hi};  @p add.f64 %fd79, %fd79, r0;}
	// end inline asm
	mov.b32 	%r36, 8;
	// begin inline asm
	{  .reg .u32 lo;  .reg .u32 hi;  .reg .pred p;  .reg .f64 r0;  mov.b64 %fd81, %fd79;  mov.b64 {lo, hi}, %fd79;  shfl.sync.down.b32 lo|p, lo, %r36, %r40, %r41;  shfl.sync.down.b32 hi|p, hi, %r36, %r40, %r41;  mov.b64 r0, {lo, hi};  @p add.f64 %fd81, %fd81, r0;}
	// end inline asm
	mov.b32 	%r39, 16;
	// begin inline asm
	{  .reg .u32 lo;  .reg .u32 hi;  .reg .pred p;  .reg .f64 r0;  mov.b64 %fd83, %fd81;  mov.b64 {lo, hi}, %fd81;  shfl.sync.down.b32 lo|p, lo, %r39, %r40, %r41;  shfl.sync.down.b32 hi|p, hi, %r39, %r40, %r41;  mov.b64 r0, {lo, hi};  @p add.f64 %fd83, %fd83, r0;}
	// end inline asm
	setp.ne.s32 	%p10, %r26, 0;
	@%p10 bra 	$L__BB1_15;
	shr.u32 	%r42, %r1, 2;
	and.b32  	%r43, %r42, 248;
	mov.u32 	%r44, _ZZ17reduce_cross_termE12temp_storage;
	add.s32 	%r45, %r44, %r43;
	st.shared.f64 	[%r45+8], %fd83;
$L__BB1_15:
	bar.sync 	0;
	setp.ne.s32 	%p11, %r1, 0;
	@%p11 bra 	$L__BB1_17;
	ld.shared.f64 	%fd85, [_ZZ17reduce_cross_termE12temp_storage+16];
	add.f64 	%fd86, %fd83, %fd85;
	ld.shared.f64 	%fd87, [_ZZ17reduce_cross_termE12temp_storage+24];
	add.f64 	%fd88, %fd86, %fd87;
	ld.shared.f64 	%fd89, [_ZZ17reduce_cross_termE12temp_storage+32];
	add.f64 	%fd90, %fd88, %fd89;
	mul.lo.s32 	%r46, %r20, %r19;
	cvt.rn.f64.s32 	%fd91, %r46;
	div.rn.f64 	%fd92, %fd90, %fd91;
	cvta.to.global.u64 	%rd17, %rd8;
	st.global.f64 	[%rd17], %fd92;
$L__BB1_17:
	ret;

}
	// .globl	_ZN3cub18CUB_300001_SM_10006detail11EmptyKernelIvEEvv
.visible .entry _ZN3cub18CUB_300001_SM_10006detail11EmptyKernelIvEEvv()
{


	ret;

}


// ===== COMPILED SASS (sm_100) =====

	.target	sm_100

	.elftype	@"ET_EXEC"


//--------------------- .note.nv.tkinfo           --------------------------
	.section	.note.nv.tkinfo,"",@"SHT_NOTE"
	.sectionflags	@"SHF_NOTE_NV_TKINFO"
	.tkinfo
        /*0018*/ 	.word	0x00000002
        /*0030*/ 	.string	""
        /*0030*/ 	.string	"ptxas"
        /*0030*/ 	.string	"Cuda compilation tools, release 13.0, V13.0.88"
        /*0030*/ 	.string	"Build cuda_13.0.r13.0/compiler.36424714_0"
        /*0030*/ 	.string	"-arch sm_100 -m 64 "



//--------------------- .note.nv.cuinfo           --------------------------
	.section	.note.nv.cuinfo,"",@"SHT_NOTE"
	.sectionflags	@"SHF_NOTE_NV_CUINFO"
        /*0018*/ 	.short	0x0002
        /*001a*/ 	.short	0x0064
        /*001c*/ 	.short	0x0082
	.zero		2


//--------------------- .nv.info                  --------------------------
	.section	.nv.info,"",@"SHT_CUDA_INFO"
	.align	4


	//----- nvinfo : EIATTR_REGCOUNT
	.align		4
        /*0000*/ 	.byte	0x04, 0x2f
        /*0002*/ 	.short	(.L_41 - .L_40)
	.align		4
.L_40:
        /*0004*/ 	.word	index@(GaussTransform)
        /*0008*/ 	.word	0x0000002a


	//----- nvinfo : EIATTR_FRAME_SIZE
	.align		4
.L_41:
        /*000c*/ 	.byte	0x04, 0x11
        /*000e*/ 	.short	(.L_43 - .L_42)
	.align		4
.L_42:
        /*0010*/ 	.word	index@($__internal_1_$__cuda_sm20_div_rn_f64_full)
        /*0014*/ 	.word	0x00000000


	//----- nvinfo : EIATTR_FRAME_SIZE
	.align		4
.L_43:
        /*0018*/ 	.byte	0x04, 0x11
        /*001a*/ 	.short	(.L_45 - .L_44)
	.align		4
.L_44:
        /*001c*/ 	.word	index@(GaussTransform)
        /*0020*/ 	.word	0x00000000


	//----- nvinfo : EIATTR_REGCOUNT
	.align		4
.L_45:
        /*0024*/ 	.byte	0x04, 0x2f
        /*0026*/ 	.short	(.L_47 - .L_46)
	.align		4
.L_46:
        /*0028*/ 	.word	index@(reduce_cross_term)
        /*002c*/ 	.word	0x0000001c


	//----- nvinfo : EIATTR_FRAME_SIZE
	.align		4
.L_47:
        /*0030*/ 	.byte	0x04, 0x11
        /*0032*/ 	.short	(.L_49 - .L_48)
	.align		4
.L_48:
        /*0034*/ 	.word	index@($__internal_0_$__cuda_sm20_div_rn_f64_full)
        /*0038*/ 	.word	0x00000000


	//----- nvinfo : EIATTR_FRAME_SIZE
	.align		4
.L_49:
        /*003c*/ 	.byte	0x04, 0x11
        /*003e*/ 	.short	(.L_51 - .L_50)
	.align		4
.L_50:
        /*0040*/ 	.word	index@(reduce_cross_term)
        /*0044*/ 	.word	0x00000000


	//----- nvinfo : EIATTR_REGCOUNT
	.align		4
.L_51:
        /*0048*/ 	.byte	0x04, 0x2f
        /*004a*/ 	.short	(.L_53 - .L_52)
	.align		4
.L_52:
        /*004c*/ 	.word	index@(_ZN3cub18CUB_300001_SM_10006detail11EmptyKernelIvEEvv)
        /*0050*/ 	.word	0x00000004


	//----- nvinfo : EIATTR_FRAME_SIZE
	.align		4
.L_53:
        /*0054*/ 	.byte	0x04, 0x11
        /*0056*/ 	.short	(.L_55 - .L_54)
	.align		4
.L_54:
        /*0058*/ 	.word	index@(_ZN3cub18CUB_300001_SM_10006detail11EmptyKernelIvEEvv)
        /*005c*/ 	.word	0x00000000


	//----- nvinfo : EIATTR_MIN_STACK_SIZE
	.align		4
.L_55:
        /*0060*/ 	.byte	0x04, 0x12
        /*0062*/ 	.short	(.L_57 - .L_56)
	.align		4
.L_56:
        /*0064*/ 	.word	index@(_ZN3cub18CUB_300001_SM_10006detail11EmptyKernelIvEEvv)
        /*0068*/ 	.word	0x00000000


	//----- nvinfo : EIATTR_MIN_STACK_SIZE
	.align		4
.L_57:
        /*006c*/ 	.byte	0x04, 0x12
        /*006e*/ 	.short	(.L_59 - .L_58)
	.align		4
.L_58:
        /*0070*/ 	.word	index@(reduce_cross_term)
        /*0074*/ 	.word	0x00000000


	//----- nvinfo : EIATTR_MIN_STACK_SIZE
	.align		4
.L_59:
        /*0078*/ 	.byte	0x04, 0x12
        /*007a*/ 	.short	(.L_61 - .L_60)
	.align		4
.L_60:
        /*007c*/ 	.word	index@(GaussTransform)
        /*0080*/ 	.word	0x00000000
.L_61:


//--------------------- .nv.compat                --------------------------
	.section	.nv.compat,"",@"SHT_CUDA_COMPAT_INFO"
	.align	4
        /*0000*/ 	.byte	0x02, 0x09, 0x00, 0x00, 0x02, 0x02, 0x01, 0x00, 0x02, 0x05, 0x05, 0x00, 0x03, 0x07, 0x01, 0x01
        /*0010*/ 	.byte	0x02, 0x03, 0x00, 0x00, 0x02, 0x06, 0x01, 0x00, 0x04, 0x0b, 0x08, 0x00, 0x01, 0x00, 0x00, 0x00
        /*0020*/ 	.byte	0x00, 0x00, 0x00, 0x00


//--------------------- .nv.info._ZN3cub18CUB_300001_SM_10006detail11EmptyKernelIvEEvv --------------------------
	.section	.nv.info._ZN3cub18CUB_300001_SM_10006detail11EmptyKernelIvEEvv,"",@"SHT_CUDA_INFO"
	.sectionflags	@""
	.align	4


	//----- nvinfo : EIATTR_CUDA_API_VERSION
	.align		4
        /*0000*/ 	.byte	0x04, 0x37
        /*0002*/ 	.short	(.L_63 - .L_62)
.L_62:
        /*0004*/ 	.word	0x00000082


	//----- nvinfo : EIATTR_SPARSE_MMA_MASK
	.align		4
.L_63:
        /*0008*/ 	.byte	0x03, 0x50
        /*000a*/ 	.short	0x0000


	//----- nvinfo : EIATTR_MAXREG_COUNT
	.align		4
        /*000c*/ 	.byte	0x03, 0x1b
        /*000e*/ 	.short	0x00ff


	//----- nvinfo : EIATTR_MERCURY_ISA_VERSION
	.align		4
        /*0010*/ 	.byte	0x03, 0x5f
        /*0012*/ 	.short	0x0101


	//----- nvinfo : EIATTR_VRC_CTA_INIT_COUNT
	.align		4
        /*0014*/ 	.byte	0x02, 0x4a
	.zero		1
	.zero		1


	//----- nvinfo : EIATTR_EXIT_INSTR_OFFSETS
	.align		4
        /*0018*/ 	.byte	0x04, 0x1c
        /*001a*/ 	.short	(.L_65 - .L_64)


	//   ....[0]....
.L_64:
        /*001c*/ 	.word	0x00000010


	//----- nvinfo : EIATTR_SW_WAR
	.align		4
.L_65:
        /*0020*/ 	.byte	0x04, 0x36
        /*0022*/ 	.short	(.L_67 - .L_66)
.L_66:
        /*0024*/ 	.word	0x00000008
.L_67:


//--------------------- .nv.info.reduce_cross_term --------------------------
	.section	.nv.info.reduce_cross_term,"",@"SHT_CUDA_INFO"
	.sectionflags	@""
	.align	4


	//----- nvinfo : EIATTR_CUDA_API_VERSION
	.align		4
        /*0000*/ 	.byte	0x04, 0x37
        /*0002*/ 	.short	(.L_69 - .L_68)
.L_68:
        /*0004*/ 	.word	0x00000082


	//----- nvinfo : EIATTR_KPARAM_INFO
	.align		4
.L_69:
        /*0008*/ 	.byte	0x04, 0x17
        /*000a*/ 	.short	(.L_71 - .L_70)
.L_70:
        /*000c*/ 	.word	0x00000000
        /*0010*/ 	.short	0x0004
        /*0012*/ 	.short	0x0018
        /*0014*/ 	.byte	0x00, 0xf0, 0x11, 0x00


	//----- nvinfo : EIATTR_KPARAM_INFO
	.align		4
.L_71:
        /*0018*/ 	.byte	0x04, 0x17
        /*001a*/ 	.short	(.L_73 - .L_72)
.L_72:
        /*001c*/ 	.word	0x00000000
        /*0020*/ 	.short	0x0003
        /*0022*/ 	.short	0x0014
        /*0024*/ 	.byte	0x00, 0xf0, 0x11, 0x00


	//----- nvinfo : EIATTR_KPARAM_INFO
	.align		4
.L_73:
        /*0028*/ 	.byte	0x04, 0x17
        /*002a*/ 	.short	(.L_75 - .L_74)
.L_74:
        /*002c*/ 	.word	0x00000000
        /*0030*/ 	.short	0x0002
        /*0032*/ 	.short	0x0010
        /*0034*/ 	.byte	0x00, 0xf0, 0x11, 0x00


	//----- nvinfo : EIATTR_KPARAM_INFO
	.align		4
.L_75:
        /*0038*/ 	.byte	0x04, 0x17
        /*003a*/ 	.short	(.L_77 - .L_76)
.L_76:
        /*003c*/ 	.word	0x00000000
        /*0040*/ 	.short	0x0001
        /*0042*/ 	.short	0x0008
        /*0044*/ 	.byte	0x00, 0xf5, 0x21, 0x00


	//----- nvinfo : EIATTR_KPARAM_INFO
	.align		4
.L_77:
        /*0048*/ 	.byte	0x04, 0x17
        /*004a*/ 	.short	(.L_79 - .L_78)
.L_78:
        /*004c*/ 	.word	0x00000000
        /*0050*/ 	.short	0x0000
        /*0052*/ 	.short	0x0000
        /*0054*/ 	.byte	0x00, 0xf5, 0x21, 0x00


	//----- nvinfo : EIATTR_SPARSE_MMA_MASK
	.align		4
.L_79:
        /*0058*/ 	.byte	0x03, 0x50
        /*005a*/ 	.short	0x0000


	//----- nvinfo : EIATTR_MAXREG_COUNT
	.align		4
        /*005c*/ 	.byte	0x03, 0x1b
        /*005e*/ 	.short	0x00ff


	//----- nvinfo : EIATTR_NUM_BARRIERS
	.align		4
        /*0060*/ 	.byte	0x02, 0x4c
        /*0062*/ 	.byte	0x01
	.zero		1


	//----- nvinfo : EIATTR_MERCURY_ISA_VERSION
	.align		4
        /*0064*/ 	.byte	0x03, 0x5f
        /*0066*/ 	.short	0x0101


	//----- nvinfo : EIATTR_COOP_GROUP_MASK_REGIDS
	.align		4
        /*0068*/ 	.byte	0x04, 0x29
        /*006a*/ 	.short	(.L_81 - .L_80)


	//   ....[0]....
.L_80:
        /*006c*/ 	.word	0xffffffff


	//   ....[1]....
        /*0070*/ 	.word	0xffffffff


	//   ....[2]....
        /*0074*/ 	.word	0xffffffff


	//   ....[3]....
        /*0078*/ 	.word	0xffffffff


	//   ....[4]....
        /*007c*/ 	.word	0xffffffff


	//   ....[5]....
        /*0080*/ 	.word	0xffffffff


	//   ....[6]....
        /*0084*/ 	.word	0xffffffff


	//   ....[7]....
        /*0088*/ 	.word	0xffffffff


	//   ....[8]....
        /*008c*/ 	.word	0xffffffff


	//   ....[9]....
        /*0090*/ 	.word	0xffffffff


	//----- nvinfo : EIATTR_COOP_GROUP_INSTR_OFFSETS
	.align		4
.L_81:
        /*0094*/ 	.byte	0x04, 0x28
        /*0096*/ 	.short	(.L_83 - .L_82)


	//   ....[0]....
.L_82:
        /*0098*/ 	.word	0x000007d0


	//   ....[1]....
        /*009c*/ 	.word	0x000007f0


	//   ....[2]....
        /*00a0*/ 	.word	0x00000850


	//   ....[3]....
        /*00a4*/ 	.word	0x00000860


	//   ....[4]....
        /*00a8*/ 	.word	0x000008b0


	//   ....[5]....
        /*00ac*/ 	.word	0x000008c0


	//   ....[6]....
        /*00b0*/ 	.word	0x00000910


	//   ....[7]....
        /*00b4*/ 	.word	0x00000940


	//   ....[8]....
        /*00b8*/ 	.word	0x000009a0


	//   ....[9]....
        /*00bc*/ 	.word	0x000009b0


	//----- nvinfo : EIATTR_VRC_CTA_INIT_COUNT
	.align		4
.L_83:
        /*00c0*/ 	.byte	0x02, 0x4a
	.zero		1
	.zero		1


	//----- nvinfo : EIATTR_EXIT_INSTR_OFFSETS
	.align		4
        /*00c4*/ 	.byte	0x04, 0x1c
        /*00c6*/ 	.short	(.L_85 - .L_84)


	//   ....[0]....
.L_84:
        /*00c8*/ 	.word	0x00000a10


	//   ....[1]....
        /*00cc*/ 	.word	0x00000c30


	//----- nvinfo : EIATTR_CRS_STACK_SIZE
	.align		4
.L_85:
        /*00d0*/ 	.byte	0x04, 0x1e
        /*00d2*/ 	.short	(.L_87 - .L_86)
.L_86:
        /*00d4*/ 	.word	0x00000000


	//----- nvinfo : EIATTR_CBANK_PARAM_SIZE
	.align		4
.L_87:
        /*00d8*/ 	.byte	0x03, 0x19
        /*00da*/ 	.short	0x001c


	//----- nvinfo : EIATTR_PARAM_CBANK
	.align		4
        /*00dc*/ 	.byte	0x04, 0x0a
        /*00de*/ 	.short	(.L_89 - .L_88)
	.align		4
.L_88:
        /*00e0*/ 	.word	index@(.nv.constant0.reduce_cross_term)
        /*00e4*/ 	.short	0x0380
        /*00e6*/ 	.short	0x001c


	//----- nvinfo : EIATTR_SW_WAR
	.align		4
.L_89:
        /*00e8*/ 	.byte	0x04, 0x36
        /*00ea*/ 	.short	(.L_91 - .L_90)
.L_90:
        /*00ec*/ 	.word	0x00000008
.L_91:


//--------------------- .nv.info.GaussTransform   --------------------------
	.section	.nv.info.GaussTransform,"",@"SHT_CUDA_INFO"
	.sectionflags	@""
	.align	4


	//----- nvinfo : EIATTR_CUDA_API_VERSION
	.align		4
        /*0000*/ 	.byte	0x04, 0x37
        /*0002*/ 	.short	(.L_93 - .L_92)
.L_92:
        /*0004*/ 	.word	0x00000082


	//----- nvinfo : EIATTR_KPARAM_INFO
	.align		4
.L_93:
        /*0008*/ 	.byte	0x04, 0x17
        /*000a*/ 	.short	(.L_95 - .L_94)
.L_94:
        /*000c*/ 	.word	0x00000000
        /*0010*/ 	.short	0x0006
        /*0012*/ 	.short	0x0028
        /*0014*/ 	.byte	0x00, 0xf5, 0x21, 0x00


	//----- nvinfo : EIATTR_KPARAM_INFO
	.align		4
.L_95:
        /*0018*/ 	.byte	0x04, 0x17
        /*001a*/ 	.short	(.L_97 - .L_96)
.L_96:
        /*001c*/ 	.word	0x00000000
        /*0020*/ 	.short	0x0005
        /*0022*/ 	.short	0x0020
        /*0024*/ 	.byte	0x00, 0xf5, 0x21, 0x00


	//----- nvinfo : EIATTR_KPARAM_INFO
	.align		4
.L_97:
        /*0028*/ 	.byte	0x04, 0x17
        /*002a*/ 	.short	(.L_99 - .L_98)
.L_98:
        /*002c*/ 	.word	0x00000000
        /*0030*/ 	.short	0x0004
        /*0032*/ 	.short	0x0018
        /*0034*/ 	.byte	0x00, 0xf0, 0x21, 0x00


	//----- nvinfo : EIATTR_KPARAM_INFO
	.align		4
.L_99:
        /*0038*/ 	.byte	0x04, 0x17
        /*003a*/ 	.short	(.L_101 - .L_100)
.L_100:
        /*003c*/ 	.word	0x00000000
        /*0040*/ 	.short	0x0003
        /*0042*/ 	.short	0x0014
        /*0044*/ 	.byte	0x00, 0xf0, 0x11, 0x00


	//----- nvinfo : EIATTR_KPARAM_INFO
	.align		4
.L_101:
        /*0048*/ 	.byte	0x04, 0x17
        /*004a*/ 	.short	(.L_103 - .L_102)
.L_102:
        /*004c*/ 	.word	0x00000000
        /*0050*/ 	.short	0x0002
        /*0052*/ 	.short	0x0010
        /*0054*/ 	.byte	0x00, 0xf0, 0x11, 0x00


	//----- nvinfo : EIATTR_KPARAM_INFO
	.align		4
.L_103:
        /*0058*/ 	.byte	0x04, 0x17
        /*005a*/ 	.short	(.L_105 - .L_104)
.L_104:
        /*005c*/ 	.word	0x00000000
        /*0060*/ 	.short	0x0001
        /*0062*/ 	.short	0x0008
        /*0064*/ 	.byte	0x00, 0xf5, 0x21, 0x00


	//----- nvinfo : EIATTR_KPARAM_INFO
	.align		4
.L_105:
        /*0068*/ 	.byte	0x04, 0x17
        /*006a*/ 	.short	(.L_107 - .L_106)
.L_106:
        /*006c*/ 	.word	0x00000000
        /*0070*/ 	.short	0x0000
        /*0072*/ 	.short	0x0000
        /*0074*/ 	.byte	0x00, 0xf5, 0x21, 0x00


	//----- nvinfo : EIATTR_SPARSE_MMA_MASK
	.align		4
.L_107:
        /*0078*/ 	.byte	0x03, 0x50
        /*007a*/ 	.short	0x0000


	//----- nvinfo : EIATTR_MAXREG_COUNT
	.align		4
        /*007c*/ 	.byte	0x03, 0x1b
        /*007e*/ 	.short	0x00ff


	//----- nvinfo : EIATTR_NUM_BARRIERS
	.align		4
        /*0080*/ 	.byte	0x02, 0x4c
        /*0082*/ 	.byte	0x01
	.zero		1


	//----- nvinfo : EIATTR_MERCURY_ISA_VERSION
	.align		4
        /*0084*/ 	.byte	0x03, 0x5f
        /*0086*/ 	.short	0x0101


	//----- nvinfo : EIATTR_COOP_GROUP_MASK_REGIDS
	.align		4
        /*0088*/ 	.byte	0x04, 0x29
        /*008a*/ 	.short	(.L_109 - .L_108)


	//   ....[0]....
.L_108:
        /*008c*/ 	.word	0xffffffff


	//   ....[1]....
        /*0090*/ 	.word	0xffffffff


	//   ....[2]....
        /*0094*/ 	.word	0xffffffff


	//   ....[3]....
        /*0098*/ 	.word	0xffffffff


	//   ....[4]....
        /*009c*/ 	.word	0xffffffff


	//   ....[5]....
        /*00a0*/ 	.word	0xffffffff


	//   ....[6]....
        /*00a4*/ 	.word	0xffffffff


	//   ....[7]....
        /*00a8*/ 	.word	0xffffffff


	//   ....[8]....
        /*00ac*/ 	.word	0xffffffff


	//   ....[9]....
        /*00b0*/ 	.word	0xffffffff


	//   ....[10]....
        /*00b4*/ 	.word	0xffffffff


	//   ....[11]....
        /*00b8*/ 	.word	0xffffffff


	//   ....[12]....
        /*00bc*/ 	.word	0xffffffff


	//   ....[13]....
        /*00c0*/ 	.word	0xffffffff


	//   ....[14]....
        /*00c4*/ 	.word	0xffffffff


	//   ....[15]....
        /*00c8*/ 	.word	0xffffffff


	//   ....[16]....
        /*00cc*/ 	.word	0xffffffff


	//   ....[17]....
        /*00d0*/ 	.word	0xffffffff


	//   ....[18]....
        /*00d4*/ 	.word	0xffffffff


	//   ....[19]....
        /*00d8*/ 	.word	0xffffffff


	//   ....[20]....
        /*00dc*/ 	.word	0xffffffff


	//   ....[21]....
        /*00e0*/ 	.word	0xffffffff


	//   ....[22]....
        /*00e4*/ 	.word	0xffffffff


	//   ....[23]....
        /*00e8*/ 	.word	0xffffffff


	//   ....[24]....
        /*00ec*/ 	.word	0xffffffff


	//   ....[25]....
        /*00f0*/ 	.word	0xffffffff


	//   ....[26]....
        /*00f4*/ 	.word	0xffffffff


	//   ....[27]....
        /*00f8*/ 	.word	0xffffffff


	//   ....[28]....
        /*00fc*/ 	.word	0xffffffff


	//   ....[29]....
        /*0100*/ 	.word	0xffffffff


	//----- nvinfo : EIATTR_COOP_GROUP_INSTR_OFFSETS
	.align		4
.L_109:
        /*0104*/ 	.byte	0x04, 0x28
        /*0106*/ 	.short	(.L_111 - .L_110)


	//   ....[0]....
.L_110:
        /*0108*/ 	.word	0x000007e0


	//   ....[1]....
        /*010c*/ 	.word	0x00000820


	//   ....[2]....
        /*0110*/ 	.word	0x00000830


	//   ....[3]....
        /*0114*/ 	.word	0x00000840


	//   ....[4]....
        /*0118*/ 	.word	0x00000850


	//   ....[5]....
        /*011c*/ 	.word	0x00000860


	//   ....[6]....
        /*0120*/ 	.word	0x000008d0


	//   ....[7]....
        /*0124*/ 	.word	0x00000900


	//   ....[8]....
        /*0128*/ 	.word	0x00000920


	//   ....[9]....
        /*012c*/ 	.word	0x00000940


	//   ....[10]....
        /*0130*/ 	.word	0x00000970


	//   ....[11]....
        /*0134*/ 	.word	0x00000980


	//   ....[12]....
        /*0138*/ 	.word	0x000009d0


	//   ....[13]....
        /*013c*/ 	.word	0x00000a00


	//   ....[14]....
        /*0140*/ 	.word	0x00000a20


	//   ....[15]....
        /*0144*/ 	.word	0x00000a40


	//   ....[16]....
        /*0148*/ 	.word	0x00000a60


	//   ....[17]....
        /*014c*/ 	.word	0x00000a70


	//   ....[18]....
        /*0150*/ 	.word	0x00000ac0


	//   ....[19]....
        /*0154*/ 	.word	0x00000af0


	//   ....[20]....
        /*0158*/ 	.word	0x00000b10


	//   ....[21]....
        /*015c*/ 	.word	0x00000b30


	//   ....[22]....
        /*0160*/ 	.word	0x00000b50


	//   ....[23]....
        /*0164*/ 	.word	0x00000b60


	//   ....[24]....
        /*0168*/ 	.word	0x00000bb0


	//   ....[25]....
        /*016c*/ 	.word	0x00000be0


	//   ....[26]....
        /*0170*/ 	.word	0x00000c00


	//   ....[27]....
        /*0174*/ 	.word	0x00000c20


	//   ....[28]....
        /*0178*/ 	.word	0x00000c50


	//   ....[29]....
        /*017c*/ 	.word	0x00000c70


	//----- nvinfo : EIATTR_VRC_CTA_INIT_COUNT
	.align		4
.L_111:
        /*0180*/ 	.byte	0x02, 0x4a
	.zero		1
	.zero		1


	//----- nvinfo : EIATTR_EXIT_INSTR_OFFSETS
	.align		4
        /*0184*/ 	.byte	0x04, 0x1c
        /*0186*/ 	.short	(.L_113 - .L_112)


	//   ....[0]....
.L_112:
        /*0188*/ 	.word	0x00000e30


	//   ....[1]....
        /*018c*/ 	.word	0x000012a0


	//----- nvinfo : EIATTR_CRS_STACK_SIZE
	.align		4
.L_113:
        /*0190*/ 	.byte	0x04, 0x1e
        /*0192*/ 	.short	(.L_115 - .L_114)
.L_114:
        /*0194*/ 	.word	0x00000000


	//----- nvinfo : EIATTR_CBANK_PARAM_SIZE
	.align		4
.L_115:
        /*0198*/ 	.byte	0x03, 0x19
        /*019a*/ 	.short	0x0030


	//----- nvinfo : EIATTR_PARAM_CBANK
	.align		4
        /*019c*/ 	.byte	0x04, 0x0a
        /*019e*/ 	.short	(.L_117 - .L_116)
	.align		4
.L_116:
        /*01a0*/ 	.word	index@(.nv.constant0.GaussTransform)
        /*01a4*/ 	.short	0x0380
        /*01a6*/ 	.short	0x0030


	//----- nvinfo : EIATTR_SW_WAR
	.align		4
.L_117:
        /*01a8*/ 	.byte	0x04, 0x36
        /*01aa*/ 	.short	(.L_119 - .L_118)
.L_118:
        /*01ac*/ 	.word	0x00000008
.L_119:


//--------------------- .nv.callgraph             --------------------------
	.section	.nv.callgraph,"",@"SHT_CUDA_CALLGRAPH"
	.align	4
	.sectionentsize	8
	.align		4
        /*0000*/ 	.word	0x00000000
	.align		4
        /*0004*/ 	.word	0xffffffff
	.align		4
        /*0008*/ 	.word	0x00000000
	.align		4
        /*000c*/ 	.word	0xfffffffe
	.align		4
        /*0010*/ 	.word	0x00000000
	.align		4
        /*0014*/ 	.word	0xfffffffd
	.align		4
        /*0018*/ 	.word	0x00000000
	.align		4
        /*001c*/ 	.word	0xfffffffc


//--------------------- .nv.constant4             --------------------------
	.section	.nv.constant4,"a",@progbits
	.align	8
	.align		8
.nv.constant4:
        /*0000*/ 	.dword	_ZN34_INTERNAL_43edad44_4_k_cu_f3b7cc004cuda3std3__45__cpo5beginE
	.align		8
        /*0008*/ 	.dword	_ZN34_INTERNAL_43edad44_4_k_cu_f3b7cc004cuda3std3__45__cpo3endE
	.align		8
        /*0010*/ 	.dword	_ZN34_INTERNAL_43edad44_4_k_cu_f3b7cc004cuda3std3__45__cpo6cbeginE
	.align		8
        /*0018*/ 	.dword	_ZN34_INTERNAL_43edad44_4_k_cu_f3b7cc004cuda3std3__45__cpo4cendE
	.align		8
        /*0020*/ 	.dword	_ZN34_INTERNAL_43edad44_4_k_cu_f3b7cc004cuda3std3__45__cpo6rbeginE
	.align		8
        /*0028*/ 	.dword	_ZN34_INTERNAL_43edad44_4_k_cu_f3b7cc004cuda3std3__45__cpo4rendE
	.align		8
        /*0030*/ 	.dword	_ZN34_INTERNAL_43edad44_4_k_cu_f3b7cc004cuda3std3__45__cpo7crbeginE
	.align		8
        /*0038*/ 	.dword	_ZN34_INTERNAL_43edad44_4_k_cu_f3b7cc004cuda3std3__45__cpo5crendE
	.align		8
        /*0040*/ 	.dword	_ZN34_INTERNAL_43edad44_4_k_cu_f3b7cc004cuda3std3__436_GLOBAL__N__43edad44_4_k_cu_f3b7cc006ignoreE
	.align		8
        /*0048*/ 	.dword	_ZN34_INTERNAL_43edad44_4_k_cu_f3b7cc004cuda3std3__419piecewise_constructE
	.align		8
        /*0050*/ 	.dword	_ZN34_INTERNAL_43edad44_4_k_cu_f3b7cc004cuda3std3__48in_placeE
	.align		8
        /*0058*/ 	.dword	_ZN34_INTERNAL_43edad44_4_k_cu_f3b7cc004cuda3std3__420unreachable_sentinelE
	.align		8
        /*0060*/ 	.dword	_ZN34_INTERNAL_43edad44_4_k_cu_f3b7cc004cuda3std3__47nulloptE
	.align		8
        /*0068*/ 	.dword	_ZN34_INTERNAL_43edad44_4_k_cu_f3b7cc004cuda3std3__48unexpectE
	.align		8
        /*0070*/ 	.dword	_ZN34_INTERNAL_43edad44_4_k_cu_f3b7cc004cuda3std6ranges3__45__cpo4swapE
	.align		8
        /*0078*/ 	.dword	_ZN34_INTERNAL_43edad44_4_k_cu_f3b7cc004cuda3std6ranges3__45__cpo9iter_moveE
	.align		8
        /*0080*/ 	.dword	_ZN34_INTERNAL_43edad44_4_k_cu_f3b7cc004cuda3std6ranges3__45__cpo5beginE
	.align		8
        /*0088*/ 	.dword	_ZN34_INTERNAL_43edad44_4_k_cu_f3b7cc004cuda3std6ranges3__45__cpo3endE
	.align		8
        /*0090*/ 	.dword	_ZN34_INTERNAL_43edad44_4_k_cu_f3b7cc004cuda3std6ranges3__45__cpo6cbeginE
	.align		8
        /*0098*/ 	.dword	_ZN34_INTERNAL_43edad44_4_k_cu_f3b7cc004cuda3std6ranges3__45__cpo4cendE
	.align		8
        /*00a0*/ 	.dword	_ZN34_INTERNAL_43edad44_4_k_cu_f3b7cc004cuda3std6ranges3__45__cpo7advanceE
	.align		8
        /*00a8*/ 	.dword	_ZN34_INTERNAL_43edad44_4_k_cu_f3b7cc004cuda3std6ranges3__45__cpo9iter_swapE
	.align		8
        /*00b0*/ 	.dword	_ZN34_INTERNAL_43edad44_4_k_cu_f3b7cc004cuda3std6ranges3__45__cpo4nextE
	.align		8
        /*00b8*/ 	.dword	_ZN34_INTERNAL_43edad44_4_k_cu_f3b7cc004cuda3std6ranges3__45__cpo4prevE
	.align		8
        /*00c0*/ 	.dword	_ZN34_INTERNAL_43edad44_4_k_cu_f3b7cc004cuda3std6ranges3__45__cpo4dataE
	.align		8
        /*00c8*/ 	.dword	_ZN34_INTERNAL_43edad44_4_k_cu_f3b7cc004cuda3std6ranges3__45__cpo5cdataE
	.align		8
        /*00d0*/ 	.dword	_ZN34_INTERNAL_43edad44_4_k_cu_f3b7cc004cuda3std6ranges3__45__cpo4sizeE
	.align		8
        /*00d8*/ 	.dword	_ZN34_INTERNAL_43edad44_4_k_cu_f3b7cc004cuda3std6ranges3__45__cpo5ssizeE
	.align		8
        /*00e0*/ 	.dword	_ZN34_INTERNAL_43edad44_4_k_cu_f3b7cc004cuda3std6ranges3__45__cpo8distanceE
	.align		8
        /*00e8*/ 	.dword	_ZN34_INTERNAL_43edad44_4_k_cu_f3b7cc006thrust24THRUST_300001_SM_1000_NS6system6detail10sequential3seqE
	.align		8
        /*00f0*/ 	.dword	_ZN34_INTERNAL_43edad44_4_k_cu_f3b7cc006thrust24THRUST_300001_SM_1000_NS12placeholders2_1E
	.align		8
        /*00f8*/ 	.dword	_ZN34_INTERNAL_43edad44_4_k_cu_f3b7cc006thrust24THRUST_300001_SM_1000_NS12placeholders2_2E
	.align		8
        /*0100*/ 	.dword	_ZN34_INTERNAL_43edad44_4_k_cu_f3b7cc006thrust24THRUST_300001_SM_1000_NS12placeholders2_3E
	.align		8
        /*0108*/ 	.dword	_ZN34_INTERNAL_43edad44_4_k_cu_f3b7cc006thrust24THRUST_300001_SM_1000_NS12placeholders2_4E
	.align		8
        /*0110*/ 	.dword	_ZN34_INTERNAL_43edad44_4_k_cu_f3b7cc006thrust24THRUST_300001_SM_1000_NS12placeholders2_5E
	.align		8
        /*0118*/ 	.dword	_ZN34_INTERNAL_43edad44_4_k_cu_f3b7cc006thrust24THRUST_300001_SM_1000_NS12placeholders2_6E
	.align		8
        /*0120*/ 	.dword	_ZN34_INTERNAL_43edad44_4_k_cu_f3b7cc006thrust24THRUST_300001_SM_1000_NS12placeholders2_7E
	.align		8
        /*0128*/ 	.dword	_ZN34_INTERNAL_43edad44_4_k_cu_f3b7cc006thrust24THRUST_300001_SM_1000_NS12placeholders2_8E
	.align		8
        /*0130*/ 	.dword	_ZN34_INTERNAL_43edad44_4_k_cu_f3b7cc006thrust24THRUST_300001_SM_1000_NS12placeholders2_9E
	.align		8
        /*0138*/ 	.dword	_ZN34_INTERNAL_43edad44_4_k_cu_f3b7cc006thrust24THRUST_300001_SM_1000_NS12placeholders3_10E


//--------------------- .text._ZN3cub18CUB_300001_SM_10006detail11EmptyKernelIvEEvv --------------------------
	.section	.text._ZN3cub18CUB_300001_SM_10006detail11EmptyKernelIvEEvv,"ax",@progbits
	.align	128
        .global         _ZN3cub18CUB_300001_SM_10006detail11EmptyKernelIvEEvv
        .type           _ZN3cub18CUB_300001_SM_10006detail11EmptyKernelIvEEvv,@function
        .size           _ZN3cub18CUB_300001_SM_10006detail11EmptyKernelIvEEvv,(.L_x_38 - _ZN3cub18CUB_300001_SM_10006detail11EmptyKernelIvEEvv)
        .other          _ZN3cub18CUB_300001_SM_10006detail11EmptyKernelIvEEvv,@"STO_CUDA_ENTRY STV_DEFAULT"
_ZN3cub18CUB_300001_SM_10006detail11EmptyKernelIvEEvv:
.text._ZN3cub18CUB_300001_SM_10006detail11EmptyKernelIvEEvv:
[----:B------:R-:W-:Y:S01]  /*0000*/  LDC R1, c[0x0][0x37c] ;  /* 0x0000df00ff017b82 */ /* 0x000fe20000000800 */
[----:B------:R-:W-:Y:S05]  /*0010*/  EXIT ;  /* 0x000000000000794d */ /* 0x000fea0003800000 */
.L_x_0:
[----:B------:R-:W-:-:S00]  /*0020*/  BRA `(.L_x_0) ;  /* 0xfffffffc00fc7947 */ /* 0x000fc0000383ffff */
[----:B------:R-:W-:-:S00]  /*0030*/  NOP ;  /* 0x0000000000007918 */ /* 0x000fc00000000000 */
        /* <DEDUP_REMOVED lines=12> */
.L_x_38:


//--------------------- .text.reduce_cross_term   --------------------------
	.section	.text.reduce_cross_term,"ax",@progbits
	.align	128
        .global         reduce_cross_term
        .type           reduce_cross_term,@function
        .size           reduce_cross_term,(.L_x_36 - reduce_cross_term)
        .other          reduce_cross_term,@"STO_CUDA_ENTRY STV_DEFAULT"
reduce_cross_term:
.text.reduce_cross_term:
[----:B------:R-:W-:Y:S01]  /*0000*/  LDC R1, c[0x0][0x37c] ;  /* 0x0000df00ff017b82 */ /* 0x000fe20000000800 */
[----:B------:R-:W0:Y:S01]  /*0010*/  S2R R0, SR_TID.X ;  /* 0x0000000000007919 */ /* 0x000e220000002100 */
[----:B------:R-:W0:Y:S01]  /*0020*/  LDCU UR4, c[0x0][0x398] ;  /* 0x00007300ff0477ac */ /* 0x000e220008000800 */
[----:B------:R-:W-:Y:S01]  /*0030*/  BSSY.RECONVERGENT B0, `(.L_x_1) ;  /* 0x0000079000007945 */ /* 0x000fe20003800200 */
[----:B------:R-:W-:Y:S01]  /*0040*/  CS2R R8, SRZ ;  /* 0x0000000000087805 */ /* 0x000fe2000001ff00 */
[----:B------:R-:W1:Y:S01]  /*0050*/  LDCU.64 UR8, c[0x0][0x358] ;  /* 0x00006b00ff0877ac */ /* 0x000e620008000a00 */
[----:B0-----:R-:W-:-:S13]  /*0060*/  ISETP.GE.AND P0, PT, R0, UR4, PT ;  /* 0x0000000400007c0c */ /* 0x001fda000bf06270 */
[----:B-1----:R-:W-:Y:S05]  /*0070*/  @P0 BRA `(.L_x_2) ;  /* 0x0000000400d00947 */ /* 0x002fea0003800000 */
[----:B------:R-:W-:Y:S01]  /*0080*/  LOP3.LUT R2, RZ, R0, RZ, 0x33, !PT ;  /* 0x00000000ff027212 */ /* 0x000fe200078e33ff */
[----:B------:R-:W-:Y:S01]  /*0090*/  BSSY.RECONVERGENT B1, `(.L_x_3) ;  /* 0x0000037000017945 */ /* 0x000fe20003800200 */
[----:B------:R-:W-:Y:S01]  /*00a0*/  IMAD.MOV.U32 R5, RZ, RZ, R0 ;  /* 0x000000ffff057224 */ /* 0x000fe200078e0000 */
[----:B------:R-:W-:Y:S02]  /*00b0*/  CS2R R8, SRZ ;  /* 0x0000000000087805 */ /* 0x000fe4000001ff00 */
[----:B------:R-:W-:-:S05]  /*00c0*/  VIADD R4, R2, UR4 ;  /* 0x0000000402047c36 */ /* 0x000fca0008000000 */
[C---:B------:R-:W-:Y:S02]  /*00d0*/  ISETP.GE.U32.AND P1, PT, R4.reuse, 0x780, PT ;  /* 0x000007800400780c */ /* 0x040fe40003f26070 */
[----:B------:R-:W-:-:S04]  /*00e0*/  LEA.HI R2, R4, 0x1, RZ, 0x19 ;  /* 0x0000000104027811 */ /* 0x000fc800078fc8ff */
[----:B------:R-:W-:-:S04]  /*00f0*/  LOP3.LUT R3, R2, 0xf, RZ, 0xc0, !PT ;  /* 0x0000000f02037812 */ /* 0x000fc800078ec0ff */
[----:B------:R-:W-:-:S03]  /*0100*/  ISETP.NE.AND P0, PT, R3, RZ, PT ;  /* 0x000000ff0300720c */ /* 0x000fc60003f05270 */
[----:B------:R-:W-:Y:S10]  /*0110*/  @!P1 BRA `(.L_x_4) ;  /* 0x0000000000b89947 */ /* 0x000ff40003800000 */
[----:B------:R-:W0:Y:S01]  /*0120*/  LDC.64 R6, c[0x0][0x388] ;  /* 0x0000e200ff067b82 */ /* 0x000e220000000a00 */
[----:B------:R-:W-:Y:S01]  /*0130*/  LOP3.LUT R4, R2, 0x3fffff0, RZ, 0xc0, !PT ;  /* 0x03fffff002047812 */ /* 0x000fe200078ec0ff */
[----:B------:R-:W-:Y:S01]  /*0140*/  IMAD.MOV.U32 R5, RZ, RZ, R0 ;  /* 0x000000ffff057224 */ /* 0x000fe200078e0000 */
[----:B------:R-:W-:-:S03]  /*0150*/  CS2R R8, SRZ ;  /* 0x0000000000087805 */ /* 0x000fc6000001ff00 */
[----:B------:R-:W-:Y:S02]  /*0160*/  IMAD.MOV R4, RZ, RZ, -R4 ;  /* 0x000000ffff047224 */ /* 0x000fe400078e0a04 */
[----:B0-----:R-:W-:-:S03]  /*0170*/  IMAD.WIDE.U32 R6, R0, 0x8, R6 ;  /* 0x0000000800067825 */ /* 0x001fc600078e0006 */
[----:B------:R-:W-:-:S05]  /*0180*/  IADD3 R6, P1, PT, R6, 0x2000, RZ ;  /* 0x0000200006067810 */ /* 0x000fca0007f3e0ff */
[----:B------:R-:W-:-:S08]  /*0190*/  IMAD.X R7, RZ, RZ, R7, P1 ;  /* 0x000000ffff077224 */ /* 0x000fd000008e0607 */
.L_x_5:
[----:B------:R-:W2:Y:S04]  /*01a0*/  LDG.E.64 R20, desc[UR8][R6.64+-0x2000] ;  /* 0xffe0000806147981 */ /* 0x000ea8000c1e1b00 */
[----:B------:R-:W3:Y:S04]  /*01b0*/  LDG.E.64 R18, desc[UR8][R6.64+-0x1c00] ;  /* 0xffe4000806127981 */ /* 0x000ee8000c1e1b00 */
[----:B------:R-:W4:Y:S04]  /*01c0*/  LDG.E.64 R16, desc[UR8][R6.64+-0x1800] ;  /* 0xffe8000806107981 */ /* 0x000f28000c1e1b00 */
[----:B------:R-:W5:Y:S04]  /*01d0*/  LDG.E.64 R14, desc[UR8][R6.64+-0x1400] ;  /* 0xffec0008060e7981 */ /* 0x000f68000c1e1b00 */
[----:B------:R-:W5:Y:S04]  /*01e0*/  LDG.E.64 R12, desc[UR8][R6.64+-0x1000] ;  /* 0xfff00008060c7981 */ /* 0x000f68000c1e1b00 */
[----:B------:R-:W5:Y:S04]  /*01f0*/  LDG.E.64 R10, desc[UR8][R6.64+-0xc00] ;  /* 0xfff40008060a7981 */ /* 0x000f68000c1e1b00 */
[----:B------:R-:W5:Y:S04]  /*0200*/  LDG.E.64 R24, desc[UR8][R6.64+-0x800] ;  /* 0xfff8000806187981 */ /* 0x000f68000c1e1b00 */
[----:B------:R-:W5:Y:S01]  /*0210*/  LDG.E.64 R22, desc[UR8][R6.64+-0x400] ;  /* 0xfffc000806167981 */ /* 0x000f62000c1e1b00 */
[----:B--2---:R-:W-:-:S03]  /*0220*/  DADD R20, R20, R8 ;  /* 0x0000000014147229 */ /* 0x004fc60000000008 */
[----:B------:R-:W2:Y:S05]  /*0230*/  LDG.E.64 R8, desc[UR8][R6.64] ;  /* 0x0000000806087981 */ /* 0x000eaa000c1e1b00 */
[----:B---3--:R-:W-:Y:S02]  /*0240*/  DADD R18, R20, R18 ;  /* 0x0000000014127229 */ /* 0x008fe40000000012 */
[----:B------:R-:W3:Y:S06]  /*0250*/  LDG.E.64 R20, desc[UR8][R6.64+0x400] ;  /* 0x0004000806147981 */ /* 0x000eec000c1e1b00 */
[----:B----4-:R-:W-:-:S02]  /*0260*/  DADD R16, R18, R16 ;  /* 0x0000000012107229 */ /* 0x010fc40000000010 */
[----:B------:R-:W4:Y:S06]  /*0270*/  LDG.E.64 R18, desc[UR8][R6.64+0x800] ;  /* 0x0008000806127981 */ /* 0x000f2c000c1e1b00 */
[----:B-----5:R-:W-:Y:S02]  /*0280*/  DADD R14, R16, R14 ;  /* 0x00000000100e7229 */ /* 0x020fe4000000000e */
[----:B------:R-:W5:Y:S06]  /*0290*/  LDG.E.64 R16, desc[UR8][R6.64+0xc00] ;  /* 0x000c000806107981 */ /* 0x000f6c000c1e1b00 */
[----:B------:R-:W-:-:S02]  /*02a0*/  DADD R12, R14, R12 ;  /* 0x000000000e0c7229 */ /* 0x000fc4000000000c */
[----:B------:R-:W5:Y:S06]  /*02b0*/  LDG.E.64 R14, desc[UR8][R6.64+0x1000] ;  /* 0x00100008060e7981 */ /* 0x000f6c000c1e1b00 */
[----:B------:R-:W-:Y:S02]  /*02c0*/  DADD R10, R12, R10 ;  /* 0x000000000c0a7229 */ /* 0x000fe4000000000a */
[----:B------:R-:W5:Y:S06]  /*02d0*/  LDG.E.64 R12, desc[UR8][R6.64+0x1400] ;  /* 0x00140008060c7981 */ /* 0x000f6c000c1e1b00 */
[----:B------:R-:W-:-:S02]  /*02e0*/  DADD R24, R10, R24 ;  /* 0x000000000a187229 */ /* 0x000fc40000000018 */
[----:B------:R-:W5:Y:S06]  /*02f0*/  LDG.E.64 R10, desc[UR8][R6.64+0x1800] ;  /* 0x00180008060a7981 */ /* 0x000f6c000c1e1b00 */
[----:B------:R-:W-:Y:S02]  /*0300*/  DADD R22, R24, R22 ;  /* 0x0000000018167229 */ /* 0x000fe40000000016 */
[----:B------:R0:W5:Y:S01]  /*0310*/  LDG.E.64 R24, desc[UR8][R6.64+0x1c00] ;  /* 0x001c000806187981 */ /* 0x000162000c1e1b00 */
[----:B------:R-:W-:Y:S02]  /*0320*/  VIADD R4, R4, 0x10 ;  /* 0x0000001004047836 */ /* 0x000fe40000000000 */
[----:B------:R-:W-:-:S03]  /*0330*/  VIADD R5, R5, 0x800 ;  /* 0x0000080005057836 */ /* 0x000fc60000000000 */
[----:B------:R-:W-:Y:S02]  /*0340*/  ISETP.NE.AND P1, PT, R4, RZ, PT ;  /* 0x000000ff0400720c */ /* 0x000fe40003f25270 */
[----:B0-----:R-:W-:-:S05]  /*0350*/  IADD3 R6, P2, PT, R6, 0x4000, RZ ;  /* 0x0000400006067810 */ /* 0x001fca0007f5e0ff */
[----:B------:R-:W-:Y:S01]  /*0360*/  IMAD.X R7, RZ, RZ, R7, P2 ;  /* 0x000000ffff077224 */ /* 0x000fe200010e0607 */
[----:B--2---:R-:W-:-:S08]  /*0370*/  DADD R8, R22, R8 ;  /* 0x0000000016087229 */ /* 0x004fd00000000008 */
[----:B---3--:R-:W-:-:S08]  /*0380*/  DADD R8, R8, R20 ;  /* 0x0000000008087229 */ /* 0x008fd00000000014 */
[----:B----4-:R-:W-:-:S08]  /*0390*/  DADD R8, R8, R18 ;  /* 0x0000000008087229 */ /* 0x010fd00000000012 */
[----:B-----5:R-:W-:-:S08]  /*03a0*/  DADD R8, R8, R16 ;  /* 0x0000000008087229 */ /* 0x020fd00000000010 */
[----:B------:R-:W-:-:S08]  /*03b0*/  DADD R8, R8, R14 ;  /* 0x0000000008087229 */ /* 0x000fd0000000000e */
[----:B------:R-:W-:-:S08]  /*03c0*/  DADD R8, R8, R12 ;  /* 0x0000000008087229 */ /* 0x000fd0000000000c */
[----:B------:R-:W-:-:S08]  /*03d0*/  DADD R8, R8, R10 ;  /* 0x0000000008087229 */ /* 0x000fd0000000000a */
[----:B------:R-:W-:Y:S01]  /*03e0*/  DADD R8, R8, R24 ;  /* 0x0000000008087229 */ /* 0x000fe20000000018 */
[----:B------:R-:W-:Y:S10]  /*03f0*/  @P1 BRA `(.L_x_5) ;  /* 0xfffffffc00681947 */ /* 0x000ff4000383ffff */
.L_x_4:
[----:B------:R-:W-:Y:S05]  /*0400*/  BSYNC.RECONVERGENT B1 ;  /* 0x0000000000017941 */ /* 0x000fea0003800200 */
.L_x_3:
[----:B------:R-:W-:Y:S05]  /*0410*/  @!P0 BRA `(.L_x_2) ;  /* 0x0000000000e88947 */ /* 0x000fea0003800000 */
[----:B------:R-:W-:Y:S01]  /*0420*/  ISETP.GE.U32.AND P0, PT, R3, 0x8, PT ;  /* 0x000000080300780c */ /* 0x000fe20003f06070 */
[----:B------:R-:W-:Y:S01]  /*0430*/  BSSY.RECONVERGENT B1, `(.L_x_6) ;  /* 0x0000017000017945 */ /* 0x000fe20003800200 */
[----:B------:R-:W-:-:S04]  /*0440*/  LOP3.LUT R4, R2, 0x7, RZ, 0xc0, !PT ;  /* 0x0000000702047812 */ /* 0x000fc800078ec0ff */
[----:B------:R-:W-:-:S07]  /*0450*/  ISETP.NE.AND P1, PT, R4, RZ, PT ;  /* 0x000000ff0400720c */ /* 0x000fce0003f25270 */
[----:B------:R-:W-:Y:S06]  /*0460*/  @!P0 BRA `(.L_x_7) ;  /* 0x00000000004c8947 */ /* 0x000fec0003800000 */
[----:B------:R-:W0:Y:S02]  /*0470*/  LDC.64 R22, c[0x0][0x388] ;  /* 0x0000e200ff167b82 */ /* 0x000e240000000a00 */
[----:B0-----:R-:W-:-:S05]  /*0480*/  IMAD.WIDE.U32 R22, R5, 0x8, R22 ;  /* 0x0000000805167825 */ /* 0x001fca00078e0016 */
        /* <DEDUP_REMOVED lines=8> */
[----:B------:R-:W-:Y:S01]  /*0510*/  VIADD R5, R5, 0x400 ;  /* 0x0000040005057836 */ /* 0x000fe20000000000 */
[----:B--2---:R-:W-:-:S08]  /*0520*/  DADD R24, R8, R24 ;  /* 0x0000000008187229 */ /* 0x004fd00000000018 */
[----:B---3--:R-:W-:-:S08]  /*0530*/  DADD R18, R24, R18 ;  /* 0x0000000018127229 */ /* 0x008fd00000000012 */
[----:B----4-:R-:W-:-:S08]  /*0540*/  DADD R16, R18, R16 ;  /* 0x0000000012107229 */ /* 0x010fd00000000010 */
[----:B-----5:R-:W-:-:S08]  /*0550*/  DADD R14, R16, R14 ;  /* 0x00000000100e7229 */ /* 0x020fd0000000000e */
[----:B------:R-:W-:-:S08]  /*0560*/  DADD R12, R14, R12 ;  /* 0x000000000e0c7229 */ /* 0x000fd0000000000c */
[----:B------:R-:W-:-:S08]  /*0570*/  DADD R10, R12, R10 ;  /* 0x000000000c0a7229 */ /* 0x000fd0000000000a */
[----:B------:R-:W-:-:S08]  /*0580*/  DADD R6, R10, R6 ;  /* 0x000000000a067229 */ /* 0x000fd00000000006 */
[----:B------:R-:W-:-:S11]  /*0590*/  DADD R8, R6, R20 ;  /* 0x0000000006087229 */ /* 0x000fd60000000014 */
.L_x_7:
[----:B------:R-:W-:Y:S05]  /*05a0*/  BSYNC.RECONVERGENT B1 ;  /* 0x0000000000017941 */ /* 0x000fea0003800200 */
.L_x_6:
        /* <DEDUP_REMOVED lines=11> */
[----:B------:R-:W5:Y:S01]  /*0660*/  LDG.E.64 R14, desc[UR8][R2.64+0xc00] ;  /* 0x000c0008020e7981 */ /* 0x000f62000c1e1b00 */
[----:B------:R-:W-:Y:S01]  /*0670*/  VIADD R5, R5, 0x200 ;  /* 0x0000020005057836 */ /* 0x000fe20000000000 */
[----:B--2---:R-:W-:-:S08]  /*0680*/  DADD R6, R8, R6 ;  /* 0x0000000008067229 */ /* 0x004fd00000000006 */
[----:B---3--:R-:W-:-:S08]  /*0690*/  DADD R6, R6, R10 ;  /* 0x0000000006067229 */ /* 0x008fd0000000000a */
[----:B----4-:R-:W-:-:S08]  /*06a0*/  DADD R6, R6, R12 ;  /* 0x0000000006067229 */ /* 0x010fd0000000000c */
[----:B-----5:R-:W-:-:S11]  /*06b0*/  DADD R8, R6, R14 ;  /* 0x0000000006087229 */ /* 0x020fd6000000000e */
.L_x_9:
[----:B------:R-:W-:Y:S05]  /*06c0*/  BSYNC.RECONVERGENT B1 ;  /* 0x0000000000017941 */ /* 0x000fea0003800200 */
.L_x_8:
[----:B------:R-:W-:Y:S05]  /*06d0*/  @!P1 BRA `(.L_x_2) ;  /* 0x0000000000389947 */ /* 0x000fea0003800000 */
[----:B------:R-:W0:Y:S01]  /*06e0*/  LDC.64 R2, c[0x0][0x388] ;  /* 0x0000e200ff027b82 */ /* 0x000e220000000a00 */
[----:B------:R-:W-:Y:S02]  /*06f0*/  IMAD.MOV R16, RZ, RZ, -R16 ;  /* 0x000000ffff107224 */ /* 0x000fe400078e0a10 */
[----:B0-----:R-:W-:-:S04]  /*0700*/  IMAD.WIDE.U32 R2, R5, 0x8, R2 ;  /* 0x0000000805027825 */ /* 0x001fc800078e0002 */
[----:B------:R-:W-:Y:S02]  /*0710*/  IMAD.MOV.U32 R4, RZ, RZ, R2 ;  /* 0x000000ffff047224 */ /* 0x000fe400078e0002 */
[----:B------:R-:W-:-:S07]  /*0720*/  IMAD.MOV.U32 R5, RZ, RZ, R3 ;  /* 0x000000ffff057224 */ /* 0x000fce00078e0003 */
.L_x_10:
[----:B------:R-:W-:Y:S02]  /*0730*/  IMAD.MOV.U32 R2, RZ, RZ, R4 ;  /* 0x000000ffff027224 */ /* 0x000fe400078e0004 */
[----:B------:R-:W-:-:S06]  /*0740*/  IMAD.MOV.U32 R3, RZ, RZ, R5 ;  /* 0x000000ffff037224 */ /* 0x000fcc00078e0005 */
[----:B------:R-:W2:Y:S01]  /*0750*/  LDG.E.64 R2, desc[UR8][R2.64] ;  /* 0x0000000802027981 */ /* 0x000ea2000c1e1b00 */
[----:B------:R-:W-:Y:S01]  /*0760*/  VIADD R16, R16, 0x1 ;  /* 0x0000000110107836 */ /* 0x000fe20000000000 */
[----:B------:R-:W-:-:S04]  /*0770*/  IADD3 R4, P1, PT, R4, 0x400, RZ ;  /* 0x0000040004047810 */ /* 0x000fc80007f3e0ff */
[----:B------:R-:W-:Y:S01]  /*0780*/  ISETP.NE.AND P0, PT, R16, RZ, PT ;  /* 0x000000ff1000720c */ /* 0x000fe20003f05270 */
[----:B------:R-:W-:Y:S01]  /*0790*/  IMAD.X R5, RZ, RZ, R5, P1 ;  /* 0x000000ffff057224 */ /* 0x000fe200008e0605 */
[----:B--2---:R-:W-:-:S11]  /*07a0*/  DADD R8, R2, R8 ;  /* 0x0000000002087229 */ /* 0x004fd60000000008 */
[----:B------:R-:W-:Y:S05]  /*07b0*/  @P0 BRA `(.L_x_10) ;  /* 0xfffffffc00dc0947 */ /* 0x000fea000383ffff */
.L_x_2:
[----:B------:R-:W-:Y:S05]  /*07c0*/  BSYNC.RECONVERGENT B0 ;  /* 0x0000000000007941 */ /* 0x000fea0003800200 */
.L_x_1:
[----:B------:R-:W-:Y:S01]  /*07d0*/  SHFL.DOWN PT, R2, R8, 0x1, 0x1f ;  /* 0x08201f0008027f89 */ /* 0x000fe200000e0000 */
[----:B------:R-:W-:-:S03]  /*07e0*/  ISETP.NE.AND P2, PT, R0, RZ, PT ;  /* 0x000000ff0000720c */ /* 0x000fc60003f45270 */
[----:B------:R-:W0:Y:S01]  /*07f0*/  SHFL.DOWN P0, R3, R9, 0x1, 0x1f ;  /* 0x08201f0009037f89 */ /* 0x000e220000000000 */
[----:B------:R-:W1:Y:S01]  /*0800*/  S2R R10, SR_LANEID ;  /* 0x00000000000a7919 */ /* 0x000e620000000000 */
[----:B0-----:R-:W-:-:S10]  /*0810*/  DADD R2, R2, R8 ;  /* 0x0000000002027229 */ /* 0x001fd40000000008 */
[----:B------:R-:W-:Y:S02]  /*0820*/  FSEL R4, R2, R8, P0 ;  /* 0x0000000802047208 */ /* 0x000fe40000000000 */
[----:B------:R-:W-:Y:S02]  /*0830*/  FSEL R5, R3, R9, P0 ;  /* 0x0000000903057208 */ /* 0x000fe40000000000 */
[----:B-1----:R-:W-:Y:S01]  /*0840*/  ISETP.NE.AND P1, PT, R10, RZ, PT ;  /* 0x000000ff0a00720c */ /* 0x002fe20003f25270 */
[----:B------:R-:W-:Y:S04]  /*0850*/  SHFL.DOWN PT, R2, R4, 0x2, 0x1f ;  /* 0x08401f0004027f89 */ /* 0x000fe800000e0000 */
[----:B------:R-:W0:Y:S08]  /*0860*/  SHFL.DOWN P0, R3, R5, 0x2, 0x1f ;  /* 0x08401f0005037f89 */ /* 0x000e300000000000 */
[----:B------:R-:W1:Y:S01]  /*0870*/  @!P1 S2R R10, SR_CgaCtaId ;  /* 0x00000000000a9919 */ /* 0x000e620000008800 */
[----:B0-----:R-:W-:-:S10]  /*0880*/  DADD R2, R2, R4 ;  /* 0x0000000002027229 */ /* 0x001fd40000000004 */
[----:B------:R-:W-:Y:S02]  /*0890*/  FSEL R6, R2, R4, P0 ;  /* 0x0000000402067208 */ /* 0x000fe40000000000 */
[----:B------:R-:W-:-:S03]  /*08a0*/  FSEL R7, R3, R5, P0 ;  /* 0x0000000503077208 */ /* 0x000fc60000000000 */
[----:B------:R-:W-:Y:S04]  /*08b0*/  SHFL.DOWN PT, R2, R6, 0x4, 0x1f ;  /* 0x08801f0006027f89 */ /* 0x000fe800000e0000 */
[----:B------:R-:W0:Y:S02]  /*08c0*/  SHFL.DOWN P0, R3, R7, 0x4, 0x1f ;  /* 0x08801f0007037f89 */ /* 0x000e240000000000 */
[----:B0-----:R-:W-:-:S10]  /*08d0*/  DADD R2, R2, R6 ;  /* 0x0000000002027229 */ /* 0x001fd40000000006 */
[----:B------:R-:W-:Y:S02]  /*08e0*/  FSEL R8, R2, R6, P0 ;  /* 0x0000000602087208 */ /* 0x000fe40000000000 */
[----:B------:R-:W-:Y:S02]  /*08f0*/  FSEL R9, R3, R7, P0 ;  /* 0x0000000703097208 */ /* 0x000fe40000000000 */
[----:B------:R-:W-:Y:S01]  /*0900*/  @!P1 MOV R7, 0x400 ;  /* 0x0000040000079802 */ /* 0x000fe20000000f00 */
[----:B------:R-:W-:Y:S01]  /*0910*/  SHFL.DOWN PT, R2, R8, 0x8, 0x1f ;  /* 0x09001f0008027f89 */ /* 0x000fe200000e0000 */
[----:B------:R-:W-:Y:S02]  /*0920*/  @!P1 SHF.R.U32.HI R6, RZ, 0x2, R0 ;  /* 0x00000002ff069819 */ /* 0x000fe40000011600 */
[----:B-1----:R-:W-:Y:S01]  /*0930*/  @!P1 LEA R7, R10, R7, 0x18 ;  /* 0x000000070a079211 */ /* 0x002fe200078ec0ff */
[----:B------:R-:W0:Y:S01]  /*0940*/  SHFL.DOWN P0, R3, R9, 0x8, 0x1f ;  /* 0x09001f0009037f89 */ /* 0x000e220000000000 */
[----:B------:R-:W-:-:S05]  /*0950*/  @!P1 LOP3.LUT R6, R6, 0xf8, RZ, 0xc0, !PT ;  /* 0x000000f806069812 */ /* 0x000fca00078ec0ff */
[----:B------:R-:W-:Y:S01]  /*0960*/  @!P1 IMAD.IADD R7, R6, 0x1, R7 ;  /* 0x0000000106079824 */ /* 0x000fe200078e0207 */
[----:B0-----:R-:W-:-:S10]  /*0970*/  DADD R2, R2, R8 ;  /* 0x0000000002027229 */ /* 0x001fd40000000008 */
[----:B------:R-:W-:Y:S02]  /*0980*/  FSEL R4, R2, R8, P0 ;  /* 0x0000000802047208 */ /* 0x000fe40000000000 */
[----:B------:R-:W-:-:S03]  /*0990*/  FSEL R5, R3, R9, P0 ;  /* 0x0000000903057208 */ /* 0x000fc60000000000 */
[----:B------:R-:W-:Y:S04]  /*09a0*/  SHFL.DOWN PT, R2, R4, 0x10, 0x1f ;  /* 0x0a001f0004027f89 */ /* 0x000fe800000e0000 */
[----:B------:R-:W0:Y:S02]  /*09b0*/  SHFL.DOWN P0, R3, R5, 0x10, 0x1f ;  /* 0x0a001f0005037f89 */ /* 0x000e240000000000 */
[----:B0-----:R-:W-:-:S10]  /*09c0*/  DADD R2, R2, R4 ;  /* 0x0000000002027229 */ /* 0x001fd40000000004 */
[----:B------:R-:W-:Y:S02]  /*09d0*/  FSEL R14, R2, R4, P0 ;  /* 0x00000004020e7208 */ /* 0x000fe40000000000 */
[----:B------:R-:W-:-:S05]  /*09e0*/  FSEL R15, R3, R5, P0 ;  /* 0x00000005030f7208 */ /* 0x000fca0000000000 */
[----:B------:R0:W-:Y:S01]  /*09f0*/  @!P1 STS.64 [R7+0x8], R14 ;  /* 0x0000080e07009388 */ /* 0x0001e20000000a00 */
[----:B------:R-:W-:Y:S06]  /*0a00*/  BAR.SYNC.DEFER_BLOCKING 0x0 ;  /* 0x0000000000007b1d */ /* 0x000fec0000010000 */
[----:B------:R-:W-:Y:S05]  /*0a10*/  @P2 EXIT ;  /* 0x000000000000294d */ /* 0x000fea0003800000 */
[----:B------:R-:W1:Y:S01]  /*0a20*/  LDCU.64 UR4, c[0x0][0x390] ;  /* 0x00007200ff0477ac */ /* 0x000e620008000a00 */
[----:B------:R-:W2:Y:S01]  /*0a30*/  S2UR UR6, SR_CgaCtaId ;  /* 0x00000000000679c3 */ /* 0x000ea20000008800 */
[----:B------:R-:W-:Y:S01]  /*0a40*/  IMAD.MOV.U32 R10, RZ, RZ, 0x1 ;  /* 0x00000001ff0a7424 */ /* 0x000fe200078e00ff */
[----:B------:R-:W-:Y:S01]  /*0a50*/  BSSY.RECONVERGENT B0, `(.L_x_11) ;  /* 0x000001b000007945 */ /* 0x000fe20003800200 */
[----:B-1----:R-:W-:-:S03]  /*0a60*/  UIMAD UR4, UR5, UR4, URZ ;  /* 0x00000004050472a4 */ /* 0x002fc6000f8e02ff */
[----:B------:R-:W-:Y:S02]  /*0a70*/  UMOV UR5, 0x400 ;  /* 0x0000040000057882 */ /* 0x000fe40000000000 */
[----:B--2---:R-:W-:-:S04]  /*0a80*/  ULEA UR5, UR6, UR5, 0x18 ;  /* 0x0000000506057291 */ /* 0x004fc8000f8ec0ff */
[----:B------:R-:W1:Y:S05]  /*0a90*/  I2F.F64 R8, UR4 ;  /* 0x0000000400087d12 */ /* 0x000e6a0008201c00 */
[----:B0-----:R-:W0:Y:S04]  /*0aa0*/  LDS.128 R4, [UR5+0x10] ;  /* 0x00001005ff047984 */ /* 0x001e280008000c00 */
[----:B------:R-:W2:Y:S01]  /*0ab0*/  LDS.64 R2, [UR5+0x20] ;  /* 0x00002005ff027984 */ /* 0x000ea20008000a00 */
[----:B-1----:R-:W1:Y:S02]  /*0ac0*/  MUFU.RCP64H R11, R9 ;  /* 0x00000009000b7308 */ /* 0x002e640000001800 */
[----:B-1----:R-:W-:-:S08]  /*0ad0*/  DFMA R12, -R8, R10, 1 ;  /* 0x3ff00000080c742b */ /* 0x002fd0000000010a */
[----:B------:R-:W-:Y:S02]  /*0ae0*/  DFMA R12, R12, R12, R12 ;  /* 0x0000000c0c0c722b */ /* 0x000fe4000000000c */
[----:B0-----:R-:W-:-:S06]  /*0af0*/  DADD R4, R14, R4 ;  /* 0x000000000e047229 */ /* 0x001fcc0000000004 */
[----:B------:R-:W-:Y:S02]  /*0b00*/  DFMA R12, R10, R12, R10 ;  /* 0x0000000c0a0c722b */ /* 0x000fe4000000000a */
[----:B------:R-:W-:-:S06]  /*0b10*/  DADD R4, R4, R6 ;  /* 0x0000000004047229 */ /* 0x000fcc0000000006 */
[----:B------:R-:W-:Y:S02]  /*0b20*/  DFMA R6, -R8, R12, 1 ;  /* 0x3ff000000806742b */ /* 0x000fe4000000010c */
[----:B--2---:R-:W-:-:S06]  /*0b30*/  DADD R14, R4, R2 ;  /* 0x00000000040e7229 */ /* 0x004fcc0000000002 */
[----:B------:R-:W-:-:S08]  /*0b40*/  DFMA R6, R12, R6, R12 ;  /* 0x000000060c06722b */ /* 0x000fd0000000000c */
[----:B------:R-:W-:Y:S01]  /*0b50*/  DMUL R2, R14, R6 ;  /* 0x000000060e027228 */ /* 0x000fe20000000000 */
[----:B------:R-:W-:-:S07]  /*0b60*/  FSETP.GEU.AND P1, PT, |R15|, 6.5827683646048100446e-37, PT ;  /* 0x036000000f00780b */ /* 0x000fce0003f2e200 */
[----:B------:R-:W-:-:S08]  /*0b70*/  DFMA R4, -R8, R2, R14 ;  /* 0x000000020804722b */ /* 0x000fd0000000010e */
[----:B------:R-:W-:-:S10]  /*0b80*/  DFMA R2, R6, R4, R2 ;  /* 0x000000040602722b */ /* 0x000fd40000000002 */
[----:B------:R-:W-:-:S05]  /*0b90*/  FFMA R0, RZ, R9, R3 ;  /* 0x00000009ff007223 */ /* 0x000fca0000000003 */
[----:B------:R-:W-:-:S13]  /*0ba0*/  FSETP.GT.AND P0, PT, |R0|, 1.469367938527859385e-39, PT ;  /* 0x001000000000780b */ /* 0x000fda0003f04200 */
[----:B------:R-:W-:Y:S05]  /*0bb0*/  @P0 BRA P1, `(.L_x_12) ;  /* 0x0000000000100947 */ /* 0x000fea0000800000 */
[----:B------:R-:W-:-:S07]  /*0bc0*/  MOV R0, 0xbe0 ;  /* 0x00000be000007802 */ /* 0x000fce0000000f00 */
[----:B------:R-:W-:Y:S05]  /*0bd0*/  CALL.REL.NOINC `($__internal_0_$__cuda_sm20_div_rn_f64_full) ;  /* 0x0000000000187944 */ /* 0x000fea0003c00000 */
[----:B------:R-:W-:Y:S02]  /*0be0*/  IMAD.MOV.U32 R2, RZ, RZ, R8 ;  /* 0x000000ffff027224 */ /* 0x000fe400078e0008 */
[----:B------:R-:W-:-:S07]  /*0bf0*/  IMAD.MOV.U32 R3, RZ, RZ, R9 ;  /* 0x000000ffff037224 */ /* 0x000fce00078e0009 */
.L_x_12:
[----:B------:R-:W-:Y:S05]  /*0c00*/  BSYNC.RECONVERGENT B0 ;  /* 0x0000000000007941 */ /* 0x000fea0003800200 */
.L_x_11:
[----:B------:R-:W0:Y:S02]  /*0c10*/  LDC.64 R4, c[0x0][0x380] ;  /* 0x0000e000ff047b82 */ /* 0x000e240000000a00 */
[----:B0-----:R-:W-:Y:S01]  /*0c20*/  STG.E.64 desc[UR8][R4.64], R2 ;  /* 0x0000000204007986 */ /* 0x001fe2000c101b08 */
[----:B------:R-:W-:Y:S05]  /*0c30*/  EXIT ;  /* 0x000000000000794d */ /* 0x000fea0003800000 */
        .weak           $__internal_0_$__cuda_sm20_div_rn_f64_full
        .type           $__internal_0_$__cuda_sm20_div_rn_f64_full,@function
        .size           $__internal_0_$__cuda_sm20_div_rn_f64_full,(.L_x_36 - $__internal_0_$__cuda_sm20_div_rn_f64_full)
$__internal_0_$__cuda_sm20_div_rn_f64_full:
[C---:B------:R-:W-:Y:S01]  /*0c40*/  FSETP.GEU.AND P0, PT, |R9|.reuse, 1.469367938527859385e-39, PT ;  /* 0x001000000900780b */ /* 0x040fe20003f0e200 */
[--C-:B------:R-:W-:Y:S01]  /*0c50*/  IMAD.MOV.U32 R6, RZ, RZ, R8.reuse ;  /* 0x000000ffff067224 */ /* 0x100fe200078e0008 */
[----:B------:R-:W-:Y:S01]  /*0c60*/  LOP3.LUT R2, R9, 0x800fffff, RZ, 0xc0, !PT ;  /* 0x800fffff09027812 */ /* 0x000fe200078ec0ff */
[----:B------:R-:W-:Y:S01]  /*0c70*/  IMAD.MOV.U32 R7, RZ, RZ, R9 ;  /* 0x000000ffff077224 */ /* 0x000fe200078e0009 */
[----:B------:R-:W-:Y:S01]  /*0c80*/  BSSY.RECONVERGENT B1, `(.L_x_13) ;  /* 0x0000058000017945 */ /* 0x000fe20003800200 */
[----:B------:R-:W-:Y:S01]  /*0c90*/  IMAD.MOV.U32 R5, RZ, RZ, R15 ;  /* 0x000000ffff057224 */ /* 0x000fe200078e000f */
[----:B------:R-:W-:Y:S01]  /*0ca0*/  LOP3.LUT R3, R2, 0x3ff00000, RZ, 0xfc, !PT ;  /* 0x3ff0000002037812 */ /* 0x000fe200078efcff */
[----:B------:R-:W-:Y:S02]  /*0cb0*/  IMAD.MOV.U32 R2, RZ, RZ, R8 ;  /* 0x000000ffff027224 */ /* 0x000fe400078e0008 */
[----:B------:R-:W-:Y:S01]  /*0cc0*/  IMAD.MOV.U32 R10, RZ, RZ, 0x1 ;  /* 0x00000001ff0a7424 */ /* 0x000fe200078e00ff */
[C---:B------:R-:W-:Y:S01]  /*0cd0*/  FSETP.GEU.AND P2, PT, |R5|.reuse, 1.469367938527859385e-39, PT ;  /* 0x001000000500780b */ /* 0x040fe20003f4e200 */
[----:B------:R-:W-:Y:S01]  /*0ce0*/  IMAD.MOV.U32 R4, RZ, RZ, R14 ;  /* 0x000000ffff047224 */ /* 0x000fe200078e000e */
[----:B------:R-:W-:Y:S01]  /*0cf0*/  LOP3.LUT R8, R5, 0x7ff00000, RZ, 0xc0, !PT ;  /* 0x7ff0000005087812 */ /* 0x000fe200078ec0ff */
[----:B------:R-:W-:-:S06]  /*0d00*/  @!P0 DMUL R2, R6, 8.98846567431157953865e+307 ;  /* 0x7fe0000006028828 */ /* 0x000fcc0000000000 */
[----:B------:R-:W0:Y:S04]  /*0d10*/  MUFU.RCP64H R11, R3 ;  /* 0x00000003000b7308 */ /* 0x000e280000001800 */
[----:B------:R-:W-:-:S04]  /*0d20*/  @!P2 LOP3.LUT R17, R7, 0x7ff00000, RZ, 0xc0, !PT ;  /* 0x7ff000000711a812 */ /* 0x000fc800078ec0ff */
[----:B------:R-:W-:Y:S01]  /*0d30*/  @!P2 ISETP.GE.U32.AND P3, PT, R8, R17, PT ;  /* 0x000000110800a20c */ /* 0x000fe20003f66070 */
[----:B0-----:R-:W-:-:S08]  /*0d40*/  DFMA R12, R10, -R2, 1 ;  /* 0x3ff000000a0c742b */ /* 0x001fd00000000802 */
[----:B------:R-:W-:Y:S01]  /*0d50*/  DFMA R14, R12, R12, R12 ;  /* 0x0000000c0c0e722b */ /* 0x000fe2000000000c */
[----:B------:R-:W-:Y:S01]  /*0d60*/  LOP3.LUT R13, R9, 0x7ff00000, RZ, 0xc0, !PT ;  /* 0x7ff00000090d7812 */ /* 0x000fe200078ec0ff */
[----:B------:R-:W-:-:S03]  /*0d70*/  IMAD.MOV.U32 R9, RZ, RZ, 0x1ca00000 ;  /* 0x1ca00000ff097424 */ /* 0x000fc600078e00ff */
[----:B------:R-:W-:-:S03]  /*0d80*/  ISETP.GE.U32.AND P1, PT, R8, R13, PT ;  /* 0x0000000d0800720c */ /* 0x000fc60003f26070 */
[----:B------:R-:W-:Y:S01]  /*0d90*/  DFMA R16, R10, R14, R10 ;  /* 0x0000000e0a10722b */ /* 0x000fe2000000000a */
[C---:B------:R-:W-:Y:S01]  /*0da0*/  @!P2 SEL R15, R9.reuse, 0x63400000, !P3 ;  /* 0x63400000090fa807 */ /* 0x040fe20005800000 */
[----:B------:R-:W-:Y:S01]  /*0db0*/  IMAD.MOV.U32 R10, RZ, RZ, R4 ;  /* 0x000000ffff0a7224 */ /* 0x000fe200078e0004 */
[----:B------:R-:W-:Y:S01]  /*0dc0*/  SEL R11, R9, 0x63400000, !P1 ;  /* 0x63400000090b7807 */ /* 0x000fe20004800000 */
[----:B------:R-:W-:Y:S01]  /*0dd0*/  @!P2 IMAD.MOV.U32 R14, RZ, RZ, RZ ;  /* 0x000000ffff0ea224 */ /* 0x000fe200078e00ff */
[--C-:B------:R-:W-:Y:S02]  /*0de0*/  @!P2 LOP3.LUT R15, R15, 0x80000000, R5.reuse, 0xf8, !PT ;  /* 0x800000000f0fa812 */ /* 0x100fe400078ef805 */
[----:B------:R-:W-:Y:S01]  /*0df0*/  LOP3.LUT R11, R11, 0x800fffff, R5, 0xf8, !PT ;  /* 0x800fffff0b0b7812 */ /* 0x000fe200078ef805 */
[----:B------:R-:W-:Y:S01]  /*0e00*/  DFMA R18, R16, -R2, 1 ;  /* 0x3ff000001012742b */ /* 0x000fe20000000802 */
[----:B------:R-:W-:-:S06]  /*0e10*/  @!P2 LOP3.LUT R15, R15, 0x100000, RZ, 0xfc, !PT ;  /* 0x001000000f0fa812 */ /* 0x000fcc00078efcff */
[----:B------:R-:W-:Y:S02]  /*0e20*/  @!P2 DFMA R10, R10, 2, -R14 ;  /* 0x400000000a0aa82b */ /* 0x000fe4000000080e */
[----:B------:R-:W-:Y:S01]  /*0e30*/  DFMA R14, R16, R18, R16 ;  /* 0x00000012100e722b */ /* 0x000fe20000000010 */
[----:B------:R-:W-:Y:S02]  /*0e40*/  IMAD.MOV.U32 R19, RZ, RZ, R8 ;  /* 0x000000ffff137224 */ /* 0x000fe400078e0008 */
[----:B------:R-:W-:Y:S01]  /*0e50*/  IMAD.MOV.U32 R18, RZ, RZ, R13 ;  /* 0x000000ffff127224 */ /* 0x000fe200078e000d */
[----:B------:R-:W-:-:S04]  /*0e60*/  @!P0 LOP3.LUT R18, R3, 0x7ff00000, RZ, 0xc0, !PT ;  /* 0x7ff0000003128812 */ /* 0x000fc800078ec0ff */
[----:B------:R-:W-:Y:S01]  /*0e70*/  @!P2 LOP3.LUT R19, R11, 0x7ff00000, RZ, 0xc0, !PT ;  /* 0x7ff000000b13a812 */ /* 0x000fe200078ec0ff */
[----:B------:R-:W-:Y:S01]  /*0e80*/  DMUL R16, R14, R10 ;  /* 0x0000000a0e107228 */ /* 0x000fe20000000000 */
[----:B------:R-:W-:-:S03]  /*0e90*/  VIADD R21, R18, 0xffffffff ;  /* 0xffffffff12157836 */ /* 0x000fc60000000000 */
[----:B------:R-:W-:-:S04]  /*0ea0*/  VIADD R20, R19, 0xffffffff ;  /* 0xffffffff13147836 */ /* 0x000fc80000000000 */
[----:B------:R-:W-:Y:S01]  /*0eb0*/  DFMA R12, R16, -R2, R10 ;  /* 0x80000002100c722b */ /* 0x000fe2000000000a */
[----:B------:R-:W-:-:S04]  /*0ec0*/  ISETP.GT.U32.AND P0, PT, R20, 0x7feffffe, PT ;  /* 0x7feffffe1400780c */ /* 0x000fc80003f04070 */
[----:B------:R-:W-:-:S03]  /*0ed0*/  ISETP.GT.U32.OR P0, PT, R21, 0x7feffffe, P0 ;  /* 0x7feffffe1500780c */ /* 0x000fc60000704470 */
[----:B------:R-:W-:-:S10]  /*0ee0*/  DFMA R12, R14, R12, R16 ;  /* 0x0000000c0e0c722b */ /* 0x000fd40000000010 */
[----:B------:R-:W-:Y:S05]  /*0ef0*/  @P0 BRA `(.L_x_14) ;  /* 0x00000000006c0947 */ /* 0x000fea0003800000 */
[----:B------:R-:W-:-:S04]  /*0f00*/  LOP3.LUT R5, R7, 0x7ff00000, RZ, 0xc0, !PT ;  /* 0x7ff0000007057812 */ /* 0x000fc800078ec0ff */
[CC--:B------:R-:W-:Y:S02]  /*0f10*/  VIADDMNMX R4, R8.reuse, -R5.reuse, 0xb9600000, !PT ;  /* 0xb960000008047446 */ /* 0x0c0fe40007800905 */
[----:B------:R-:W-:Y:S02]  /*0f20*/  ISETP.GE.U32.AND P0, PT, R8, R5, PT ;  /* 0x000000050800720c */ /* 0x000fe40003f06070 */
[----:B------:R-:W-:Y:S02]  /*0f30*/  VIMNMX R4, PT, PT, R4, 0x46a00000, PT ;  /* 0x46a0000004047848 */ /* 0x000fe40003fe0100 */
[----:B------:R-:W-:-:S05]  /*0f40*/  SEL R9, R9, 0x63400000, !P0 ;  /* 0x6340000009097807 */ /* 0x000fca0004000000 */
[----:B------:R-:W-:Y:S02]  /*0f50*/  IMAD.IADD R14, R4, 0x1, -R9 ;  /* 0x00000001040e7824 */ /* 0x000fe400078e0a09 */
[----:B------:R-:W-:Y:S02]  /*0f60*/  IMAD.MOV.U32 R4, RZ, RZ, RZ ;  /* 0x000000ffff047224 */ /* 0x000fe400078e00ff */
[----:B------:R-:W-:-:S06]  /*0f70*/  VIADD R5, R14, 0x7fe00000 ;  /* 0x7fe000000e057836 */ /* 0x000fcc0000000000 */
[----:B------:R-:W-:-:S10]  /*0f80*/  DMUL R8, R12, R4 ;  /* 0x000000040c087228 */ /* 0x000fd40000000000 */
[----:B------:R-:W-:-:S13]  /*0f90*/  FSETP.GTU.AND P0, PT, |R9|, 1.469367938527859385e-39, PT ;  /* 0x001000000900780b */ /* 0x000fda0003f0c200 */
[----:B------:R-:W-:Y:S05]  /*0fa0*/  @P0 BRA `(.L_x_15) ;  /* 0x0000000000940947 */ /* 0x000fea0003800000 */
[----:B------:R-:W-:Y:S01]  /*0fb0*/  DFMA R2, R12, -R2, R10 ;  /* 0x800000020c02722b */ /* 0x000fe2000000000a */
[----:B------:R-:W-:-:S09]  /*0fc0*/  IMAD.MOV.U32 R4, RZ, RZ, RZ ;  /* 0x000000ffff047224 */ /* 0x000fd200078e00ff */
[C---:B------:R-:W-:Y:S02]  /*0fd0*/  FSETP.NEU.AND P0, PT, R3.reuse, RZ, PT ;  /* 0x000000ff0300720b */ /* 0x040fe40003f0d000 */
[----:B------:R-:W-:-:S04]  /*0fe0*/  LOP3.LUT R7, R3, 0x80000000, R7, 0x48, !PT ;  /* 0x8000000003077812 */ /* 0x000fc800078e4807 */
[----:B------:R-:W-:-:S07]  /*0ff0*/  LOP3.LUT R5, R7, R5, RZ, 0xfc, !PT ;  /* 0x0000000507057212 */ /* 0x000fce00078efcff */
[----:B------:R-:W-:Y:S05]  /*1000*/  @!P0 BRA `(.L_x_15) ;  /* 0x00000000007c8947 */ /* 0x000fea0003800000 */
[----:B------:R-:W-:Y:S01]  /*1010*/  IMAD.MOV R3, RZ, RZ, -R14 ;  /* 0x000000ffff037224 */ /* 0x000fe200078e0a0e */
[----:B------:R-:W-:Y:S01]  /*1020*/  DMUL.RP R4, R12, R4 ;  /* 0x000000040c047228 */ /* 0x000fe20000008000 */
[----:B------:R-:W-:-:S06]  /*1030*/  IMAD.MOV.U32 R2, RZ, RZ, RZ ;  /* 0x000000ffff027224 */ /* 0x000fcc00078e00ff */
[----:B------:R-:W-:-:S03]  /*1040*/  DFMA R2, R8, -R2, R12 ;  /* 0x800000020802722b */ /* 0x000fc6000000000c */
[----:B------:R-:W-:-:S03]  /*1050*/  LOP3.LUT R7, R5, R7, RZ, 0x3c, !PT ;  /* 0x0000000705077212 */ /* 0x000fc600078e3cff */
[----:B------:R-:W-:-:S04]  /*1060*/  IADD3 R2, PT, PT, -R14, -0x43300000, RZ ;  /* 0xbcd000000e027810 */ /* 0x000fc80007ffe1ff */
[----:B------:R-:W-:-:S04]  /*1070*/  FSETP.NEU.AND P0, PT, |R3|, R2, PT ;  /* 0x000000020300720b */ /* 0x000fc80003f0d200 */
[----:B------:R-:W-:Y:S02]  /*1080*/  FSEL R8, R4, R8, !P0 ;  /* 0x0000000804087208 */ /* 0x000fe40004000000 */
[----:B------:R-:W-:Y:S01]  /*1090*/  FSEL R9, R7, R9, !P0 ;  /* 0x0000000907097208 */ /* 0x000fe20004000000 */
[----:B------:R-:W-:Y:S06]  /*10a0*/  BRA `(.L_x_15) ;  /* 0x0000000000547947 */ /* 0x000fec0003800000 */
.L_x_14:
[----:B------:R-:W-:-:S14]  /*10b0*/  DSETP.NAN.AND P0, PT, R4, R4, PT ;  /* 0x000000040400722a */ /* 0x000fdc0003f08000 */
[----:B------:R-:W-:Y:S05]  /*10c0*/  @P0 BRA `(.L_x_16) ;  /* 0x0000000000440947 */ /* 0x000fea0003800000 */
[----:B------:R-:W-:-:S14]  /*10d0*/  DSETP.NAN.AND P0, PT, R6, R6, PT ;  /* 0x000000060600722a */ /* 0x000fdc0003f08000 */
[----:B------:R-:W-:Y:S05]  /*10e0*/  @P0 BRA `(.L_x_17) ;  /* 0x0000000000300947 */ /* 0x000fea0003800000 */
[----:B------:R-:W-:Y:S01]  /*10f0*/  ISETP.NE.AND P0, PT, R19, R18, PT ;  /* 0x000000121300720c */ /* 0x000fe20003f05270 */
[----:B------:R-:W-:Y:S02]  /*1100*/  IMAD.MOV.U32 R8, RZ, RZ, 0x0 ;  /* 0x00000000ff087424 */ /* 0x000fe400078e00ff */
[----:B------:R-:W-:-:S10]  /*1110*/  IMAD.MOV.U32 R9, RZ, RZ, -0x80000 ;  /* 0xfff80000ff097424 */ /* 0x000fd400078e00ff */
[----:B------:R-:W-:Y:S05]  /*1120*/  @!P0 BRA `(.L_x_15) ;  /* 0x0000000000348947 */ /* 0x000fea0003800000 */
[----:B------:R-:W-:Y:S02]  /*1130*/  ISETP.NE.AND P0, PT, R19, 0x7ff00000, PT ;  /* 0x7ff000001300780c */ /* 0x000fe40003f05270 */
[----:B------:R-:W-:Y:S02]  /*1140*/  LOP3.LUT R9, R5, 0x80000000, R7, 0x48, !PT ;  /* 0x8000000005097812 */ /* 0x000fe400078e4807 */
[----:B------:R-:W-:-:S13]  /*1150*/  ISETP.EQ.OR P0, PT, R18, RZ, !P0 ;  /* 0x000000ff1200720c */ /* 0x000fda0004702670 */
[----:B------:R-:W-:Y:S01]  /*1160*/  @P0 LOP3.LUT R2, R9, 0x7ff00000, RZ, 0xfc, !PT ;  /* 0x7ff0000009020812 */ /* 0x000fe200078efcff */
[----:B------:R-:W-:Y:S02]  /*1170*/  @!P0 IMAD.MOV.U32 R8, RZ, RZ, RZ ;  /* 0x000000ffff088224 */ /* 0x000fe400078e00ff */
[----:B------:R-:W-:Y:S02]  /*1180*/  @P0 IMAD.MOV.U32 R8, RZ, RZ, RZ ;  /* 0x000000ffff080224 */ /* 0x000fe400078e00ff */
[----:B------:R-:W-:Y:S01]  /*1190*/  @P0 IMAD.MOV.U32 R9, RZ, RZ, R2 ;  /* 0x000000ffff090224 */ /* 0x000fe200078e0002 */
[----:B------:R-:W-:Y:S06]  /*11a0*/  BRA `(.L_x_15) ;  /* 0x0000000000147947 */ /* 0x000fec0003800000 */
.L_x_17:
[----:B------:R-:W-:Y:S01]  /*11b0*/  LOP3.LUT R9, R7, 0x80000, RZ, 0xfc, !PT ;  /* 0x0008000007097812 */ /* 0x000fe200078efcff */
[----:B------:R-:W-:Y:S01]  /*11c0*/  IMAD.MOV.U32 R8, RZ, RZ, R6 ;  /* 0x000000ffff087224 */ /* 0x000fe200078e0006 */
[----:B------:R-:W-:Y:S06]  /*11d0*/  BRA `(.L_x_15) ;  /* 0x0000000000087947 */ /* 0x000fec0003800000 */
.L_x_16:
[----:B------:R-:W-:Y:S01]  /*11e0*/  LOP3.LUT R9, R5, 0x80000, RZ, 0xfc, !PT ;  /* 0x0008000005097812 */ /* 0x000fe200078efcff */
[----:B------:R-:W-:-:S07]  /*11f0*/  IMAD.MOV.U32 R8, RZ, RZ, R4 ;  /* 0x000000ffff087224 */ /* 0x000fce00078e0004 */
.L_x_15:
[----:B------:R-:W-:Y:S05]  /*1200*/  BSYNC.RECONVERGENT B1 ;  /* 0x0000000000017941 */ /* 0x000fea0003800200 */
.L_x_13:
[----:B------:R-:W-:Y:S02]  /*1210*/  IMAD.MOV.U32 R2, RZ, RZ, R0 ;  /* 0x000000ffff027224 */ /* 0x000fe400078e0000 */
[----:B------:R-:W-:-:S04]  /*1220*/  IMAD.MOV.U32 R3, RZ, RZ, 0x0 ;  /* 0x00000000ff037424 */ /* 0x000fc800078e00ff */
[----:B------:R-:W-:Y:S05]  /*1230*/  RET.REL.NODEC R2 `(reduce_cross_term) ;  /* 0xffffffec02707950 */ /* 0x000fea0003c3ffff */
.L_x_18:
        /* <DEDUP_REMOVED lines=12> */
.L_x_36:


//--------------------- .text.GaussTransform      --------------------------
	.section	.text.GaussTransform,"ax",@progbits
	.align	128
        .global         GaussTransform
        .type           GaussTransform,@function
        .size           GaussTransform,(.L_x_37 - GaussTransform)
        .other          GaussTransform,@"STO_CUDA_ENTRY STV_DEFAULT"
GaussTransform:
.text.GaussTransform:
[----:B------:R-:W-:Y:S01]  /*0000*/  LDC R1, c[0x0][0x37c] ;  /* 0x0000df00ff017b82 */ /* 0x000fe20000000800 */
[----:B------:R-:W0:Y:S01]  /*0010*/  S2R R2, SR_TID.X ;  /* 0x0000000000027919 */ /* 0x000e220000002100 */
[----:B------:R-:W1:Y:S01]  /*0020*/  LDCU UR4, c[0x0][0x394] ;  /* 0x00007280ff0477ac */ /* 0x000e620008000800 */
[----:B------:R-:W-:Y:S01]  /*0030*/  BSSY.RECONVERGENT B0, `(.L_x_19) ;  /* 0x000007a000007945 */ /* 0x000fe20003800200 */
[----:B------:R-:W-:Y:S01]  /*0040*/  CS2R R26, SRZ ;  /* 0x00000000001a7805 */ /* 0x000fe2000001ff00 */
[----:B------:R-:W2:Y:S01]  /*0050*/  S2R R3, SR_CTAID.X ;  /* 0x0000000000037919 */ /* 0x000ea20000002500 */
[----:B------:R-:W3:Y:S01]  /*0060*/  LDCU.64 UR6, c[0x0][0x358] ;  /* 0x00006b00ff0677ac */ /* 0x000ee20008000a00 */
[----:B------:R-:W-:Y:S02]  /*0070*/  CS2R R24, SRZ ;  /* 0x0000000000187805 */ /* 0x000fe4000001ff00 */
[----:B------:R-:W-:Y:S01]  /*0080*/  CS2R R22, SRZ ;  /* 0x0000000000167805 */ /* 0x000fe2000001ff00 */
[----:B------:R-:W4:Y:S01]  /*0090*/  LDCU UR10, c[0x0][0x394] ;  /* 0x00007280ff0a77ac */ /* 0x000f220008000800 */
[----:B------:R-:W0:Y:S01]  /*00a0*/  LDCU UR8, c[0x0][0x39c] ;  /* 0x00007380ff0877ac */ /* 0x000e220008000800 */
[----:B-1----:R-:W-:-:S05]  /*00b0*/  IMAD.U32 R29, RZ, RZ, UR4 ;  /* 0x00000004ff1d7e24 */ /* 0x002fca000f8e00ff */
[----:B0-----:R-:W-:-:S13]  /*00c0*/  ISETP.GE.AND P0, PT, R2, R29, PT ;  /* 0x0000001d0200720c */ /* 0x001fda0003f06270 */
[----:B--234-:R-:W-:Y:S05]  /*00d0*/  @P0 BRA `(.L_x_20) ;  /* 0x0000000400bc0947 */ /* 0x01cfea0003800000 */
[----:B------:R-:W0:Y:S01]  /*00e0*/  LDC.64 R6, c[0x0][0x380] ;  /* 0x0000e000ff067b82 */ /* 0x000e220000000a00 */
[----:B------:R-:W-:-:S04]  /*00f0*/  IMAD.SHL.U32 R5, R3, 0x2, RZ ;  /* 0x0000000203057824 */ /* 0x000fc800078e00ff */
[----:B0-----:R-:W-:-:S03]  /*0100*/  IMAD.WIDE.U32 R6, R5, 0x8, R6 ;  /* 0x0000000805067825 */ /* 0x001fc600078e0006 */
[----:B------:R-:W0:Y:S02]  /*0110*/  LDC.64 R4, c[0x0][0x388] ;  /* 0x0000e200ff047b82 */ /* 0x000e240000000a00 */
[----:B------:R1:W5:Y:S04]  /*0120*/  LDG.E.64 R20, desc[UR6][R6.64] ;  /* 0x0000000606147981 */ /* 0x000368000c1e1b00 */
[----:B------:R1:W5:Y:S01]  /*0130*/  LDG.E.64 R18, desc[UR6][R6.64+0x8] ;  /* 0x0000080606127981 */ /* 0x000362000c1e1b00 */
[----:B------:R-:W-:Y:S01]  /*0140*/  CS2R R26, SRZ ;  /* 0x00000000001a7805 */ /* 0x000fe2000001ff00 */
[----:B0-----:R-:W-:-:S03]  /*0150*/  IMAD.WIDE.U32 R4, R2, 0x10, R4 ;  /* 0x0000001002047825 */ /* 0x001fc600078e0004 */
[----:B------:R-:W-:Y:S01]  /*0160*/  IADD3 R16, P0, PT, R4, 0x8, RZ ;  /* 0x0000000804107810 */ /* 0x000fe20007f1e0ff */
[----:B------:R-:W-:-:S04]  /*0170*/  IMAD.MOV.U32 R4, RZ, RZ, R2 ;  /* 0x000000ffff047224 */ /* 0x000fc800078e0002 */
[----:B-1----:R-:W-:-:S08]  /*0180*/  IMAD.X R17, RZ, RZ, R5, P0 ;  /* 0x000000ffff117224 */ /* 0x002fd000000e0605 */
.L_x_25:
[----:B------:R-:W2:Y:S01]  /*0190*/  LDG.E.64 R14, desc[UR6][R16.64] ;  /* 0x00000006100e7981 */ /* 0x000ea2000c1e1b00 */
[----:B------:R-:W0:Y:S03]  /*01a0*/  LDC.64 R6, c[0x0][0x398] ;  /* 0x0000e600ff067b82 */ /* 0x000e260000000a00 */
[----:B------:R-:W3:Y:S01]  /*01b0*/  LDG.E.64 R12, desc[UR6][R16.64+-0x8] ;  /* 0xfffff806100c7981 */ /* 0x000ee2000c1e1b00 */
[----:B------:R-:W0:Y:S01]  /*01c0*/  MUFU.RCP64H R9, UR8 ;  /* 0x0000000800097d08 */ /* 0x000e220008001800 */
[----:B------:R-:W-:Y:S01]  /*01d0*/  IMAD.MOV.U32 R8, RZ, RZ, 0x1 ;  /* 0x00000001ff087424 */ /* 0x000fe200078e00ff */
[----:B------:R-:W-:Y:S05]  /*01e0*/  BSSY.RECONVERGENT B1, `(.L_x_21) ;  /* 0x0000019000017945 */ /* 0x000fea0003800200 */
[----:B0-----:R-:W-:-:S08]  /*01f0*/  DFMA R10, R8, -R6, 1 ;  /* 0x3ff00000080a742b */ /* 0x001fd00000000806 */
[----:B------:R-:W-:-:S08]  /*0200*/  DFMA R10, R10, R10, R10 ;  /* 0x0000000a0a0a722b */ /* 0x000fd0000000000a */
[----:B------:R-:W-:-:S08]  /*0210*/  DFMA R10, R8, R10, R8 ;  /* 0x0000000a080a722b */ /* 0x000fd00000000008 */
[----:B------:R-:W-:-:S08]  /*0220*/  DFMA R28, R10, -R6, 1 ;  /* 0x3ff000000a1c742b */ /* 0x000fd00000000806 */
[----:B------:R-:W-:Y:S02]  /*0230*/  DFMA R28, R10, R28, R10 ;  /* 0x0000001c0a1c722b */ /* 0x000fe4000000000a */
[----:B--2--5:R-:W-:Y:S02]  /*0240*/  DADD R14, R18, -R14 ;  /* 0x00000000120e7229 */ /* 0x024fe4000000080e */
[----:B---3--:R-:W-:-:S06]  /*0250*/  DADD R12, R20, -R12 ;  /* 0x00000000140c7229 */ /* 0x008fcc000000080c */
[----:B------:R-:W-:-:S08]  /*0260*/  DMUL R8, R14, R14 ;  /* 0x0000000e0e087228 */ /* 0x000fd00000000000 */
[----:B------:R-:W-:-:S08]  /*0270*/  DFMA R8, R12, R12, R8 ;  /* 0x0000000c0c08722b */ /* 0x000fd00000000008 */
[----:B------:R-:W-:-:S08]  /*0280*/  DMUL R10, R8, -R28 ;  /* 0x8000001c080a7228 */ /* 0x000fd00000000000 */
[--C-:B------:R-:W-:Y:S02]  /*0290*/  DFMA R6, R10, -R6, -R8.reuse ;  /* 0x800000060a06722b */ /* 0x100fe40000000808 */
[----:B------:R-:W-:-:S06]  /*02a0*/  DADD R8, -RZ, -R8 ;  /* 0x00000000ff087229 */ /* 0x000fcc0000000908 */
[----:B------:R-:W-:-:S04]  /*02b0*/  DFMA R6, R28, R6, R10 ;  /* 0x000000061c06722b */ /* 0x000fc8000000000a */
[----:B------:R-:W-:-:S06]  /*02c0*/  FSETP.GEU.AND P1, PT, |R9|, 6.5827683646048100446e-37, PT ;  /* 0x036000000900780b */ /* 0x000fcc0003f2e200 */
[----:B------:R-:W-:-:S05]  /*02d0*/  FFMA R0, RZ, UR8, R7 ;  /* 0x00000008ff007c23 */ /* 0x000fca0008000007 */
[----:B------:R-:W-:-:S13]  /*02e0*/  FSETP.GT.AND P0, PT, |R0|, 1.469367938527859385e-39, PT ;  /* 0x001000000000780b */ /* 0x000fda0003f04200 */
[----:B------:R-:W-:Y:S05]  /*02f0*/  @P0 BRA P1, `(.L_x_22) ;  /* 0x00000000001c0947 */ /* 0x000fea0000800000 */
[----:B------:R-:W0:Y:S01]  /*0300*/  LDCU.64 UR4, c[0x0][0x398] ;  /* 0x00007300ff0477ac */ /* 0x000e220008000a00 */
[----:B------:R-:W-:Y:S01]  /*0310*/  MOV R0, 0x350 ;  /* 0x0000035000007802 */ /* 0x000fe20000000f00 */
[----:B0-----:R-:W-:Y:S02]  /*0320*/  IMAD.U32 R6, RZ, RZ, UR4 ;  /* 0x00000004ff067e24 */ /* 0x001fe4000f8e00ff */
[----:B------:R-:W-:-:S07]  /*0330*/  IMAD.U32 R7, RZ, RZ, UR5 ;  /* 0x00000005ff077e24 */ /* 0x000fce000f8e00ff */
[----:B------:R-:W-:Y:S05]  /*0340*/  CALL.REL.NOINC `($__internal_1_$__cuda_sm20_div_rn_f64_full) ;  /* 0x0000000c00d87944 */ /* 0x000fea0003c00000 */
[----:B------:R-:W-:Y:S02]  /*0350*/  IMAD.MOV.U32 R6, RZ, RZ, R36 ;  /* 0x000000ffff067224 */ /* 0x000fe400078e0024 */
[----:B------:R-:W-:-:S07]  /*0360*/  IMAD.MOV.U32 R7, RZ, RZ, R37 ;  /* 0x000000ffff077224 */ /* 0x000fce00078e0025 */
.L_x_22:
[----:B------:R-:W-:Y:S05]  /*0370*/  BSYNC.RECONVERGENT B1 ;  /* 0x0000000000017941 */ /* 0x000fea0003800200 */
.L_x_21:
[----:B------:R-:W-:Y:S01]  /*0380*/  IMAD.MOV.U32 R8, RZ, RZ, 0x652b82fe ;  /* 0x652b82feff087424 */ /* 0x000fe200078e00ff */
[----:B------:R-:W-:Y:S01]  /*0390*/  UMOV UR4, 0xfefa39ef ;  /* 0xfefa39ef00047882 */ /* 0x000fe20000000000 */
[----:B------:R-:W-:Y:S01]  /*03a0*/  IMAD.MOV.U32 R9, RZ, RZ, 0x3ff71547 ;  /* 0x3ff71547ff097424 */ /* 0x000fe200078e00ff */
[----:B------:R-:W-:Y:S01]  /*03b0*/  UMOV UR5, 0x3fe62e42 ;  /* 0x3fe62e4200057882 */ /* 0x000fe20000000000 */
[----:B------:R-:W-:Y:S01]  /*03c0*/  FSETP.GEU.AND P0, PT, |R7|, 4.1917929649353027344, PT ;  /* 0x4086232b0700780b */ /* 0x000fe20003f0e200 */
[----:B------:R-:W-:Y:S03]  /*03d0*/  BSSY.RECONVERGENT B1, `(.L_x_23) ;  /* 0x0000035000017945 */ /* 0x000fe60003800200 */
[----:B------:R-:W-:-:S08]  /*03e0*/  DFMA R8, R6, R8, 6.75539944105574400000e+15 ;  /* 0x433800000608742b */ /* 0x000fd00000000008 */
[----:B------:R-:W-:-:S08]  /*03f0*/  DADD R10, R8, -6.75539944105574400000e+15 ;  /* 0xc3380000080a7429 */ /* 0x000fd00000000000 */
[----:B------:R-:W-:Y:S01]  /*0400*/  DFMA R28, R10, -UR4, R6 ;  /* 0x800000040a1c7c2b */ /* 0x000fe20008000006 */
[----:B------:R-:W-:Y:S01]  /*0410*/  UMOV UR4, 0x3b39803f ;  /* 0x3b39803f00047882 */ /* 0x000fe20000000000 */
[----:B------:R-:W-:-:S06]  /*0420*/  UMOV UR5, 0x3c7abc9e ;  /* 0x3c7abc9e00057882 */ /* 0x000fcc0000000000 */
[----:B------:R-:W-:Y:S01]  /*0430*/  DFMA R10, R10, -UR4, R28 ;  /* 0x800000040a0a7c2b */ /* 0x000fe2000800001c */
[----:B------:R-:W-:Y:S01]  /*0440*/  UMOV UR4, 0x69ce2bdf ;  /* 0x69ce2bdf00047882 */ /* 0x000fe20000000000 */
[----:B------:R-:W-:Y:S01]  /*0450*/  IMAD.MOV.U32 R28, RZ, RZ, -0x35dec16 ;  /* 0xfca213eaff1c7424 */ /* 0x000fe200078e00ff */
[----:B------:R-:W-:Y:S01]  /*0460*/  UMOV UR5, 0x3e5ade15 ;  /* 0x3e5ade1500057882 */ /* 0x000fe20000000000 */
[----:B------:R-:W-:-:S06]  /*0470*/  IMAD.MOV.U32 R29, RZ, RZ, 0x3e928af3 ;  /* 0x3e928af3ff1d7424 */ /* 0x000fcc00078e00ff */
[----:B------:R-:W-:Y:S01]  /*0480*/  DFMA R28, R10, UR4, R28 ;  /* 0x000000040a1c7c2b */ /* 0x000fe2000800001c */
[----:B------:R-:W-:Y:S01]  /*0490*/  UMOV UR4, 0x62401315 ;  /* 0x6240131500047882 */ /* 0x000fe20000000000 */
[----:B------:R-:W-:-:S06]  /*04a0*/  UMOV UR5, 0x3ec71dee ;  /* 0x3ec71dee00057882 */ /* 0x000fcc0000000000 */
[----:B------:R-:W-:Y:S01]  /*04b0*/  DFMA R28, R10, R28, UR4 ;  /* 0x000000040a1c7e2b */ /* 0x000fe2000800001c */
        /* <DEDUP_REMOVED lines=20> */
[----:B------:R-:W-:-:S08]  /*0600*/  DFMA R28, R10, R28, UR4 ;  /* 0x000000040a1c7e2b */ /* 0x000fd0000800001c */
[----:B------:R-:W-:-:S08]  /*0610*/  DFMA R28, R10, R28, 1 ;  /* 0x3ff000000a1c742b */ /* 0x000fd0000000001c */
[----:B------:R-:W-:-:S10]  /*0620*/  DFMA R28, R10, R28, 1 ;  /* 0x3ff000000a1c742b */ /* 0x000fd4000000001c */
[----:B------:R-:W-:Y:S02]  /*0630*/  IMAD R11, R8, 0x100000, R29 ;  /* 0x00100000080b7824 */ /* 0x000fe400078e021d */
[----:B------:R-:W-:Y:S01]  /*0640*/  IMAD.MOV.U32 R10, RZ, RZ, R28 ;  /* 0x000000ffff0a7224 */ /* 0x000fe200078e001c */
[----:B------:R-:W-:Y:S06]  /*0650*/  @!P0 BRA `(.L_x_24) ;  /* 0x0000000000308947 */ /* 0x000fec0003800000 */
[----:B------:R-:W-:Y:S01]  /*0660*/  FSETP.GEU.AND P1, PT, |R7|, 4.2275390625, PT ;  /* 0x408748000700780b */ /* 0x000fe20003f2e200 */
[C---:B------:R-:W-:Y:S02]  /*0670*/  DADD R10, R6.reuse, +INF ;  /* 0x7ff00000060a7429 */ /* 0x040fe40000000000 */
[----:B------:R-:W-:-:S08]  /*0680*/  DSETP.GEU.AND P0, PT, R6, RZ, PT ;  /* 0x000000ff0600722a */ /* 0x000fd00003f0e000 */
[----:B------:R-:W-:Y:S02]  /*0690*/  FSEL R10, R10, RZ, P0 ;  /* 0x000000ff0a0a7208 */ /* 0x000fe40000000000 */
[----:B------:R-:W-:Y:S02]  /*06a0*/  @!P1 LEA.HI R0, R8, R8, RZ, 0x1 ;  /* 0x0000000808009211 */ /* 0x000fe400078f08ff */
[----:B------:R-:W-:Y:S02]  /*06b0*/  FSEL R11, R11, RZ, P0 ;  /* 0x000000ff0b0b7208 */ /* 0x000fe40000000000 */
[----:B------:R-:W-:-:S05]  /*06c0*/  @!P1 SHF.R.S32.HI R5, RZ, 0x1, R0 ;  /* 0x00000001ff059819 */ /* 0x000fca0000011400 */
[----:B------:R-:W-:Y:S02]  /*06d0*/  @!P1 IMAD.IADD R6, R8, 0x1, -R5 ;  /* 0x0000000108069824 */ /* 0x000fe400078e0a05 */
[----:B------:R-:W-:-:S03]  /*06e0*/  @!P1 IMAD R29, R5, 0x100000, R29 ;  /* 0x00100000051d9824 */ /* 0x000fc600078e021d */
[----:B------:R-:W-:Y:S01]  /*06f0*/  @!P1 LEA R7, R6, 0x3ff00000, 0x14 ;  /* 0x3ff0000006079811 */ /* 0x000fe200078ea0ff */
[----:B------:R-:W-:-:S06]  /*0700*/  @!P1 IMAD.MOV.U32 R6, RZ, RZ, RZ ;  /* 0x000000ffff069224 */ /* 0x000fcc00078e00ff */
[----:B------:R-:W-:-:S11]  /*0710*/  @!P1 DMUL R10, R28, R6 ;  /* 0x000000061c0a9228 */ /* 0x000fd60000000000 */
.L_x_24:
[----:B------:R-:W-:Y:S05]  /*0720*/  BSYNC.RECONVERGENT B1 ;  /* 0x0000000000017941 */ /* 0x000fea0003800200 */
.L_x_23:
[----:B------:R-:W-:Y:S01]  /*0730*/  VIADD R4, R4, 0x80 ;  /* 0x0000008004047836 */ /* 0x000fe20000000000 */
[C---:B------:R-:W-:Y:S01]  /*0740*/  DADD R6, R10.reuse, R10 ;  /* 0x000000000a067229 */ /* 0x040fe2000000000a */
[----:B------:R-:W-:Y:S01]  /*0750*/  IMAD.U32 R29, RZ, RZ, UR10 ;  /* 0x0000000aff1d7e24 */ /* 0x000fe2000f8e00ff */
[----:B------:R-:W-:Y:S01]  /*0760*/  IADD3 R16, P1, PT, R16, 0x800, RZ ;  /* 0x0000080010107810 */ /* 0x000fe20007f3e0ff */
[----:B------:R-:W-:-:S03]  /*0770*/  DADD R22, R10, R22 ;  /* 0x000000000a167229 */ /* 0x000fc60000000016 */
[----:B------:R-:W-:Y:S01]  /*0780*/  ISETP.GE.AND P0, PT, R4, R29, PT ;  /* 0x0000001d0400720c */ /* 0x000fe20003f06270 */
[----:B------:R-:W-:Y:S01]  /*0790*/  IMAD.X R17, RZ, RZ, R17, P1 ;  /* 0x000000ffff117224 */ /* 0x000fe200008e0611 */
[-C--:B------:R-:W-:Y:S02]  /*07a0*/  DFMA R24, R12, -R6.reuse, R24 ;  /* 0x800000060c18722b */ /* 0x080fe40000000018 */
[----:B------:R-:W-:-:S09]  /*07b0*/  DFMA R26, R14, -R6, R26 ;  /* 0x800000060e1a722b */ /* 0x000fd2000000001a */
[----:B------:R-:W-:Y:S05]  /*07c0*/  @!P0 BRA `(.L_x_25) ;  /* 0xfffffff800708947 */ /* 0x000fea000383ffff */
.L_x_20:
[----:B------:R-:W-:Y:S05]  /*07d0*/  BSYNC.RECONVERGENT B0 ;  /* 0x0000000000007941 */ /* 0x000fea0003800200 */
.L_x_19:
[----:B------:R-:W-:Y:S01]  /*07e0*/  SHFL.DOWN PT, R4, R24, 0x1, 0x1f ;  /* 0x08201f0018047f89 */ /* 0x000fe200000e0000 */
[----:B------:R-:W0:Y:S01]  /*07f0*/  S2UR UR5, SR_CgaCtaId ;  /* 0x00000000000579c3 */ /* 0x000e220000008800 */
[----:B------:R-:W-:Y:S01]  /*0800*/  UMOV UR4, 0x400 ;  /* 0x0000040000047882 */ /* 0x000fe20000000000 */
[----:B------:R-:W1:Y:S01]  /*0810*/  LDCU UR9, c[0x0][0x390] ;  /* 0x00007200ff0977ac */ /* 0x000e620008000800 */
[----:B------:R-:W2:Y:S04]  /*0820*/  SHFL.DOWN P0, R5, R25, 0x1, 0x1f ;  /* 0x08201f0019057f89 */ /* 0x000ea80000000000 */
[----:B------:R-:W-:Y:S04]  /*0830*/  SHFL.DOWN PT, R6, R26, 0x1, 0x1f ;  /* 0x08201f001a067f89 */ /* 0x000fe800000e0000 */
[----:B------:R-:W3:Y:S04]  /*0840*/  SHFL.DOWN P1, R7, R27, 0x1, 0x1f ;  /* 0x08201f001b077f89 */ /* 0x000ee80000020000 */
[----:B------:R-:W-:Y:S04]  /*0850*/  SHFL.DOWN PT, R8, R22, 0x1, 0x1f ;  /* 0x08201f0016087f89 */ /* 0x000fe800000e0000 */
[----:B------:R-:W4:Y:S01]  /*0860*/  SHFL.DOWN P2, R9, R23, 0x1, 0x1f ;  /* 0x08201f0017097f89 */ /* 0x000f220000040000 */
[----:B------:R-:W5:Y:S01]  /*0870*/  S2R R0, SR_LANEID ;  /* 0x0000000000007919 */ /* 0x000f620000000000 */
[----:B0-----:R-:W-:Y:S01]  /*0880*/  ULEA UR4, UR5, UR4, 0x18 ;  /* 0x0000000405047291 */ /* 0x001fe2000f8ec0ff */
[----:B--2---:R-:W-:-:S02]  /*0890*/  DADD R4, R4, R24 ;  /* 0x0000000004047229 */ /* 0x004fc40000000018 */
[----:B---3--:R-:W-:-:S08]  /*08a0*/  DADD R6, R6, R26 ;  /* 0x0000000006067229 */ /* 0x008fd0000000001a */
[----:B------:R-:W-:Y:S02]  /*08b0*/  FSEL R10, R4, R24, P0 ;  /* 0x00000018040a7208 */ /* 0x000fe40000000000 */
[----:B------:R-:W-:-:S03]  /*08c0*/  FSEL R11, R5, R25, P0 ;  /* 0x00000019050b7208 */ /* 0x000fc60000000000 */
[----:B------:R-:W-:Y:S01]  /*08d0*/  SHFL.DOWN PT, R4, R10, 0x2, 0x1f ;  /* 0x08401f000a047f89 */ /* 0x000fe200000e0000 */
[----:B----4-:R-:W-:Y:S01]  /*08e0*/  DADD R8, R8, R22 ;  /* 0x0000000008087229 */ /* 0x010fe20000000016 */
[----:B------:R-:W-:Y:S02]  /*08f0*/  FSEL R14, R6, R26, P1 ;  /* 0x0000001a060e7208 */ /* 0x000fe40000800000 */
[----:B------:R-:W0:Y:S01]  /*0900*/  SHFL.DOWN P0, R5, R11, 0x2, 0x1f ;  /* 0x08401f000b057f89 */ /* 0x000e220000000000 */
[----:B------:R-:W-:-:S03]  /*0910*/  FSEL R15, R7, R27, P1 ;  /* 0x0000001b070f7208 */ /* 0x000fc60000800000 */
[----:B------:R-:W-:Y:S03]  /*0920*/  SHFL.DOWN PT, R6, R14, 0x2, 0x1f ;  /* 0x08401f000e067f89 */ /* 0x000fe600000e0000 */
[----:B------:R-:W-:Y:S01]  /*0930*/  FSEL R18, R8, R22, P2 ;  /* 0x0000001608127208 */ /* 0x000fe20001000000 */
[----:B------:R-:W2:Y:S01]  /*0940*/  SHFL.DOWN P1, R7, R15, 0x2, 0x1f ;  /* 0x08401f000f077f89 */ /* 0x000ea20000020000 */
[----:B------:R-:W-:Y:S02]  /*0950*/  FSEL R19, R9, R23, P2 ;  /* 0x0000001709137208 */ /* 0x000fe40001000000 */
[----:B-----5:R-:W-:Y:S01]  /*0960*/  ISETP.NE.AND P3, PT, R0, RZ, PT ;  /* 0x000000ff0000720c */ /* 0x020fe20003f65270 */
[----:B------:R-:W-:Y:S04]  /*0970*/  SHFL.DOWN PT, R8, R18, 0x2, 0x1f ;  /* 0x08401f0012087f89 */ /* 0x000fe800000e0000 */
[----:B------:R-:W3:Y:S01]  /*0980*/  SHFL.DOWN P2, R9, R19, 0x2, 0x1f ;  /* 0x08401f0013097f89 */ /* 0x000ee20000040000 */
[----:B0-----:R-:W-:-:S02]  /*0990*/  DADD R4, R4, R10 ;  /* 0x0000000004047229 */ /* 0x001fc4000000000a */
[----:B--2---:R-:W-:-:S08]  /*09a0*/  DADD R6, R6, R14 ;  /* 0x0000000006067229 */ /* 0x004fd0000000000e */
[----:B------:R-:W-:Y:S02]  /*09b0*/  FSEL R12, R4, R10, P0 ;  /* 0x0000000a040c7208 */ /* 0x000fe40000000000 */
[----:B------:R-:W-:-:S03]  /*09c0*/  FSEL R13, R5, R11, P0 ;  /* 0x0000000b050d7208 */ /* 0x000fc60000000000 */
[----:B------:R-:W-:Y:S01]  /*09d0*/  SHFL.DOWN PT, R4, R12, 0x4, 0x1f ;  /* 0x08801f000c047f89 */ /* 0x000fe200000e0000 */
[----:B---3--:R-:W-:Y:S01]  /*09e0*/  DADD R8, R8, R18 ;  /* 0x0000000008087229 */ /* 0x008fe20000000012 */
[----:B------:R-:W-:Y:S02]  /*09f0*/  FSEL R16, R6, R14, P1 ;  /* 0x0000000e06107208 */ /* 0x000fe40000800000 */
[----:B------:R-:W0:Y:S01]  /*0a00*/  SHFL.DOWN P0, R5, R13, 0x4, 0x1f ;  /* 0x08801f000d057f89 */ /* 0x000e220000000000 */
[----:B------:R-:W-:-:S03]  /*0a10*/  FSEL R17, R7, R15, P1 ;  /* 0x0000000f07117208 */ /* 0x000fc60000800000 */
[----:B------:R-:W-:Y:S03]  /*0a20*/  SHFL.DOWN PT, R6, R16, 0x4, 0x1f ;  /* 0x08801f0010067f89 */ /* 0x000fe600000e0000 */
[----:B------:R-:W-:Y:S01]  /*0a30*/  FSEL R20, R8, R18, P2 ;  /* 0x0000001208147208 */ /* 0x000fe20001000000 */
[----:B------:R-:W2:Y:S01]  /*0a40*/  SHFL.DOWN P1, R7, R17, 0x4, 0x1f ;  /* 0x08801f0011077f89 */ /* 0x000ea20000020000 */
[----:B------:R-:W-:-:S03]  /*0a50*/  FSEL R21, R9, R19, P2 ;  /* 0x0000001309157208 */ /* 0x000fc60001000000 */
[----:B------:R-:W-:Y:S04]  /*0a60*/  SHFL.DOWN PT, R8, R20, 0x4, 0x1f ;  /* 0x08801f0014087f89 */ /* 0x000fe800000e0000 */
[----:B------:R-:W3:Y:S01]  /*0a70*/  SHFL.DOWN P2, R9, R21, 0x4, 0x1f ;  /* 0x08801f0015097f89 */ /* 0x000ee20000040000 */
[----:B0-----:R-:W-:Y:S02]  /*0a80*/  DADD R4, R4, R12 ;  /* 0x0000000004047229 */ /* 0x001fe4000000000c */
        /* <DEDUP_REMOVED lines=26> */
[----:B------:R-:W-:Y:S02]  /*0c30*/  FSEL R15, R9, R17, P2 ;  /* 0x00000011090f7208 */ /* 0x000fe40001000000 */
[----:B------:R-:W-:Y:S01]  /*0c40*/  ISETP.NE.AND P2, PT, R0, RZ, PT ;  /* 0x000000ff0000720c */ /* 0x000fe20003f45270 */
[----:B------:R-:W-:Y:S01]  /*0c50*/  SHFL.DOWN PT, R8, R14, 0x10, 0x1f ;  /* 0x0a001f000e087f89 */ /* 0x000fe200000e0000 */
[----:B------:R-:W-:-:S03]  /*0c60*/  SHF.R.U32.HI R0, RZ, 0x2, R2 ;  /* 0x00000002ff007819 */ /* 0x000fc60000011602 */
[----:B------:R-:W3:Y:S01]  /*0c70*/  SHFL.DOWN P4, R9, R15, 0x10, 0x1f ;  /* 0x0a001f000f097f89 */ /* 0x000ee20000080000 */
[----:B------:R-:W-:Y:S01]  /*0c80*/  LOP3.LUT R19, R0, 0xf8, RZ, 0xc0, !PT ;  /* 0x000000f800137812 */ /* 0x000fe200078ec0ff */
[----:B0-----:R-:W-:Y:S02]  /*0c90*/  DADD R4, R4, R12 ;  /* 0x0000000004047229 */ /* 0x001fe4000000000c */
[----:B--2---:R-:W-:-:S08]  /*0ca0*/  DADD R6, R6, R10 ;  /* 0x0000000006067229 */ /* 0x004fd0000000000a */
[----:B------:R-:W-:Y:S02]  /*0cb0*/  FSEL R24, R4, R12, P0 ;  /* 0x0000000c04187208 */ /* 0x000fe40000000000 */
[----:B------:R-:W-:Y:S02]  /*0cc0*/  FSEL R25, R5, R13, P0 ;  /* 0x0000000d05197208 */ /* 0x000fe40000000000 */
[----:B-1----:R-:W-:Y:S01]  /*0cd0*/  ISETP.GE.U32.AND P0, PT, R3, UR9, PT ;  /* 0x0000000903007c0c */ /* 0x002fe2000bf06070 */
[----:B---3--:R-:W-:Y:S02]  /*0ce0*/  DADD R8, R8, R14 ;  /* 0x0000000008087229 */ /* 0x008fe4000000000e */
[----:B------:R0:W-:Y:S01]  /*0cf0*/  @!P2 STS.64 [R19+UR4+0x8], R24 ;  /* 0x000008181300a988 */ /* 0x0001e20008000a04 */
[----:B------:R-:W-:Y:S02]  /*0d00*/  FSEL R12, R6, R10, P1 ;  /* 0x0000000a060c7208 */ /* 0x000fe40000800000 */
[----:B------:R-:W-:Y:S01]  /*0d10*/  FSEL R13, R7, R11, P1 ;  /* 0x0000000b070d7208 */ /* 0x000fe20000800000 */
[----:B------:R-:W-:Y:S01]  /*0d20*/  BAR.SYNC.DEFER_BLOCKING 0x0 ;  /* 0x0000000000007b1d */ /* 0x000fe20000010000 */
[----:B------:R-:W-:-:S02]  /*0d30*/  ISETP.NE.AND P1, PT, R2, RZ, PT ;  /* 0x000000ff0200720c */ /* 0x000fc40003f25270 */
[----:B------:R-:W-:Y:S02]  /*0d40*/  ISETP.NE.OR P0, PT, R2, RZ, P0 ;  /* 0x000000ff0200720c */ /* 0x000fe40000705670 */
[----:B------:R-:W-:Y:S02]  /*0d50*/  FSEL R14, R8, R14, P4 ;  /* 0x0000000e080e7208 */ /* 0x000fe40002000000 */
[----:B------:R-:W-:-:S07]  /*0d60*/  FSEL R15, R9, R15, P4 ;  /* 0x0000000f090f7208 */ /* 0x000fce0002000000 */
[----:B------:R-:W1:Y:S04]  /*0d70*/  @!P1 LDS.64 R30, [UR4+0x20] ;  /* 0x00002004ff1e9984 */ /* 0x000e680008000a00 */
[----:B------:R-:W2:Y:S01]  /*0d80*/  @!P1 LDS.128 R20, [UR4+0x10] ;  /* 0x00001004ff149984 */ /* 0x000ea20008000c00 */
[----:B------:R-:W-:Y:S06]  /*0d90*/  BAR.SYNC.DEFER_BLOCKING 0x0 ;  /* 0x0000000000007b1d */ /* 0x000fec0000010000 */
[----:B------:R0:W-:Y:S02]  /*0da0*/  @!P3 STS.64 [R19+UR4+0x8], R12 ;  /* 0x0000080c1300b988 */ /* 0x0001e40008000a04 */
[----:B------:R-:W-:Y:S06]  /*0db0*/  BAR.SYNC.DEFER_BLOCKING 0x0 ;  /* 0x0000000000007b1d */ /* 0x000fec0000010000 */
[----:B------:R-:W3:Y:S04]  /*0dc0*/  @!P1 LDS.64 R26, [UR4+0x20] ;  /* 0x00002004ff1a9984 */ /* 0x000ee80008000a00 */
[----:B------:R-:W4:Y:S01]  /*0dd0*/  @!P1 LDS.128 R4, [UR4+0x10] ;  /* 0x00001004ff049984 */ /* 0x000f220008000c00 */
[----:B------:R-:W-:Y:S06]  /*0de0*/  BAR.SYNC.DEFER_BLOCKING 0x0 ;  /* 0x0000000000007b1d */ /* 0x000fec0000010000 */
[----:B------:R0:W-:Y:S02]  /*0df0*/  @!P3 STS.64 [R19+UR4+0x8], R14 ;  /* 0x0000080e1300b988 */ /* 0x0001e40008000a04 */
[----:B------:R-:W-:Y:S06]  /*0e00*/  BAR.SYNC.DEFER_BLOCKING 0x0 ;  /* 0x0000000000007b1d */ /* 0x000fec0000010000 */
[----:B------:R-:W0:Y:S04]  /*0e10*/  @!P1 LDS.64 R16, [UR4+0x20] ;  /* 0x00002004ff109984 */ /* 0x000e280008000a00 */
[----:B------:R-:W0:Y:S01]  /*0e20*/  @!P1 LDS.128 R8, [UR4+0x10] ;  /* 0x00001004ff089984 */ /* 0x000e220008000c00 */
[----:B------:R-:W-:Y:S05]  /*0e30*/  @P0 EXIT ;  /* 0x000000000000094d */ /* 0x000fea0003800000 */
[----:B------:R-:W5:Y:S01]  /*0e40*/  LDCU.64 UR4, c[0x0][0x398] ;  /* 0x00007300ff0477ac */ /* 0x000f620008000a00 */
[----:B0-----:R-:W5:Y:S01]  /*0e50*/  I2F.F64 R18, UR9 ;  /* 0x0000000900127d12 */ /* 0x001f620008201c00 */
[----:B------:R-:W-:Y:S01]  /*0e60*/  IMAD.MOV.U32 R32, RZ, RZ, 0x1 ;  /* 0x00000001ff207424 */ /* 0x000fe200078e00ff */
[----:B--2---:R-:W-:Y:S01]  /*0e70*/  @!P1 DADD R20, R24, R20 ;  /* 0x0000000018149229 */ /* 0x004fe20000000014 */
[----:B------:R-:W-:Y:S01]  /*0e80*/  BSSY.RECONVERGENT B0, `(.L_x_26) ;  /* 0x0000022000007945 */ /* 0x000fe20003800200 */
[----:B------:R-:W-:-:S04]  /*0e90*/  @!P1 DADD R8, R14, R8 ;  /* 0x000000000e089229 */ /* 0x000fc80000000008 */
[----:B------:R-:W0:Y:S02]  /*0ea0*/  I2F.F64 R28, R29 ;  /* 0x0000001d001c7312 */ /* 0x000e240000201c00 */
[----:B------:R-:W-:Y:S02]  /*0eb0*/  @!P1 DADD R20, R20, R22 ;  /* 0x0000000014149229 */ /* 0x000fe40000000016 */
[----:B------:R-:W-:Y:S02]  /*0ec0*/  @!P1 DADD R8, R8, R10 ;  /* 0x0000000008089229 */ /* 0x000fe4000000000a */
[----:B-----5:R-:W-:-:S04]  /*0ed0*/  DMUL R18, R18, UR4 ;  /* 0x0000000412127c28 */ /* 0x020fc80008000000 */
[----:B-1----:R-:W-:Y:S02]  /*0ee0*/  @!P1 DADD R24, R20, R30 ;  /* 0x0000000014189229 */ /* 0x002fe4000000001e */
[----:B----4-:R-:W-:Y:S02]  /*0ef0*/  @!P1 DADD R20, R12, R4 ;  /* 0x000000000c149229 */ /* 0x010fe40000000004 */
[----:B------:R-:W-:Y:S02]  /*0f00*/  @!P1 DADD R14, R8, R16 ;  /* 0x00000000080e9229 */ /* 0x000fe40000000010 */
[----:B0-----:R-:W-:Y:S01]  /*0f10*/  DMUL R18, R18, R28 ;  /* 0x0000001c12127228 */ /* 0x001fe20000000000 */
[----:B------:R-:W-:-:S03]  /*0f20*/  IMAD.SHL.U32 R16, R3, 0x2, RZ ;  /* 0x0000000203107824 */ /* 0x000fc600078e00ff */
[----:B------:R-:W-:Y:S01]  /*0f30*/  FSETP.GEU.AND P2, PT, |R25|, 6.5827683646048100446e-37, PT ;  /* 0x036000001900780b */ /* 0x000fe20003f4e200 */
[----:B------:R-:W-:Y:S01]  /*0f40*/  @!P1 DADD R6, R20, R6 ;  /* 0x0000000014069229 */ /* 0x000fe20000000006 */
[----:B------:R-:W0:Y:S07]  /*0f50*/  MUFU.RCP64H R33, R19 ;  /* 0x0000001300217308 */ /* 0x000e2e0000001800 */
[----:B---3--:R-:W-:Y:S02]  /*0f60*/  @!P1 DADD R12, R6, R26 ;  /* 0x00000000060c9229 */ /* 0x008fe4000000001a */
[----:B0-----:R-:W-:-:S08]  /*0f70*/  DFMA R34, -R18, R32, 1 ;  /* 0x3ff000001222742b */ /* 0x001fd00000000120 */
[----:B------:R-:W-:-:S08]  /*0f80*/  DFMA R34, R34, R34, R34 ;  /* 0x000000222222722b */ /* 0x000fd00000000022 */
[----:B------:R-:W-:-:S08]  /*0f90*/  DFMA R34, R32, R34, R32 ;  /* 0x000000222022722b */ /* 0x000fd00000000020 */
[----:B------:R-:W-:-:S08]  /*0fa0*/  DFMA R22, -R18, R34, 1 ;  /* 0x3ff000001216742b */ /* 0x000fd00000000122 */
[----:B------:R-:W-:-:S08]  /*0fb0*/  DFMA R22, R34, R22, R34 ;  /* 0x000000162216722b */ /* 0x000fd00000000022 */
[----:B------:R-:W-:-:S08]  /*0fc0*/  DMUL R28, R22, R24 ;  /* 0x00000018161c7228 */ /* 0x000fd00000000000 */
[----:B------:R-:W-:-:S08]  /*0fd0*/  DFMA R30, -R18, R28, R24 ;  /* 0x0000001c121e722b */ /* 0x000fd00000000118 */
[----:B------:R-:W-:-:S10]  /*0fe0*/  DFMA R4, R22, R30, R28 ;  /* 0x0000001e1604722b */ /* 0x000fd4000000001c */
[----:B------:R-:W-:-:S05]  /*0ff0*/  FFMA R0, RZ, R19, R5 ;  /* 0x00000013ff007223 */ /* 0x000fca0000000005 */
[----:B------:R-:W-:-:S13]  /*1000*/  FSETP.GT.AND P0, PT, |R0|, 1.469367938527859385e-39, PT ;  /* 0x001000000000780b */ /* 0x000fda0003f04200 */
[----:B------:R-:W-:Y:S05]  /*1010*/  @P0 BRA P2, `(.L_x_27) ;  /* 0x0000000000200947 */ /* 0x000fea0001000000 */
[----:B------:R-:W-:Y:S01]  /*1020*/  IMAD.MOV.U32 R8, RZ, RZ, R24 ;  /* 0x000000ffff087224 */ /* 0x000fe200078e0018 */
[----:B------:R-:W-:Y:S01]  /*1030*/  MOV R0, 0x1080 ;  /* 0x0000108000007802 */ /* 0x000fe20000000f00 */
[----:B------:R-:W-:Y:S02]  /*1040*/  IMAD.MOV.U32 R9, RZ, RZ, R25 ;  /* 0x000000ffff097224 */ /* 0x000fe400078e0019 */
[----:B------:R-:W-:Y:S02]  /*1050*/  IMAD.MOV.U32 R6, RZ, RZ, R18 ;  /* 0x000000ffff067224 */ /* 0x000fe400078e0012 */
[----:B------:R-:W-:-:S07]  /*1060*/  IMAD.MOV.U32 R7, RZ, RZ, R19 ;  /* 0x000000ffff077224 */ /* 0x000fce00078e0013 */
[----:B------:R-:W-:Y:S05]  /*1070*/  CALL.REL.NOINC `($__internal_1_$__cuda_sm20_div_rn_f64_full) ;  /* 0x00000000008c7944 */ /* 0x000fea0003c00000 */
[----:B------:R-:W-:Y:S02]  /*1080*/  IMAD.MOV.U32 R4, RZ, RZ, R36 ;  /* 0x000000ffff047224 */ /* 0x000fe400078e0024 */
[----:B------:R-:W-:-:S07]  /*1090*/  IMAD.MOV.U32 R5, RZ, RZ, R37 ;  /* 0x000000ffff057224 */ /* 0x000fce00078e0025 */
.L_x_27:
[----:B------:R-:W-:Y:S05]  /*10a0*/  BSYNC.RECONVERGENT B0 ;  /* 0x0000000000007941 */ /* 0x000fea0003800200 */
.L_x_26:
[----:B------:R-:W0:Y:S01]  /*10b0*/  MUFU.RCP64H R7, R19 ;  /* 0x0000001300077308 */ /* 0x000e220000001800 */
[----:B------:R-:W-:Y:S01]  /*10c0*/  IMAD.MOV.U32 R6, RZ, RZ, 0x1 ;  /* 0x00000001ff067424 */ /* 0x000fe200078e00ff */
[----:B------:R-:W1:Y:S01]  /*10d0*/  LDC.64 R10, c[0x0][0x3a0] ;  /* 0x0000e800ff0a7b82 */ /* 0x000e620000000a00 */
[----:B------:R-:W-:Y:S01]  /*10e0*/  FSETP.GEU.AND P1, PT, |R13|, 6.5827683646048100446e-37, PT ;  /* 0x036000000d00780b */ /* 0x000fe20003f2e200 */
[----:B------:R-:W-:Y:S03]  /*10f0*/  BSSY.RECONVERGENT B0, `(.L_x_28) ;  /* 0x0000016000007945 */ /* 0x000fe60003800200 */
[----:B0-----:R-:W-:-:S08]  /*1100*/  DFMA R8, -R18, R6, 1 ;  /* 0x3ff000001208742b */ /* 0x001fd00000000106 */
[----:B------:R-:W-:Y:S01]  /*1110*/  DFMA R8, R8, R8, R8 ;  /* 0x000000080808722b */ /* 0x000fe20000000008 */
[----:B-1----:R-:W-:-:S05]  /*1120*/  IMAD.WIDE.U32 R16, R16, 0x8, R10 ;  /* 0x0000000810107825 */ /* 0x002fca00078e000a */
[----:B------:R0:W-:Y:S02]  /*1130*/  STG.E.64 desc[UR6][R16.64], R4 ;  /* 0x0000000410007986 */ /* 0x0001e4000c101b06 */
        /* <DEDUP_REMOVED lines=8> */
[----:B0-----:R-:W-:Y:S05]  /*11c0*/  @P0 BRA P1, `(.L_x_29) ;  /* 0x0000000000200947 */ /* 0x001fea0000800000 */
        /* <DEDUP_REMOVED lines=8> */
.L_x_29:
[----:B------:R-:W-:Y:S05]  /*1250*/  BSYNC.RECONVERGENT B0 ;  /* 0x0000000000007941 */ /* 0x000fea0003800200 */
.L_x_28:
[----:B------:R-:W0:Y:S01]  /*1260*/  LDC.64 R4, c[0x0][0x3a8] ;  /* 0x0000ea00ff047b82 */ /* 0x000e220000000a00 */
[----:B------:R-:W-:Y:S01]  /*1270*/  STG.E.64 desc[UR6][R16.64+0x8], R6 ;  /* 0x0000080610007986 */ /* 0x000fe2000c101b06 */
[----:B0-----:R-:W-:-:S05]  /*1280*/  IMAD.WIDE.U32 R2, R3, 0x8, R4 ;  /* 0x0000000803027825 */ /* 0x001fca00078e0004 */
[----:B------:R-:W-:Y:S01]  /*1290*/  STG.E.64 desc[UR6][R2.64], R14 ;  /* 0x0000000e02007986 */ /* 0x000fe2000c101b06 */
[----:B------:R-:W-:Y:S05]  /*12a0*/  EXIT ;  /* 0x000000000000794d */ /* 0x000fea0003800000 */
        .weak           $__internal_1_$__cuda_sm20_div_rn_f64_full
        .type           $__internal_1_$__cuda_sm20_div_rn_f64_full,@function
        .size           $__internal_1_$__cuda_sm20_div_rn_f64_full,(.L_x_37 - $__internal_1_$__cuda_sm20_div_rn_f64_full)
$__internal_1_$__cuda_sm20_div_rn_f64_full:
[----:B------:R-:W-:Y:S01]  /*12b0*/  IMAD.MOV.U32 R11, RZ, RZ, R9 ;  /* 0x000000ffff0b7224 */ /* 0x000fe200078e0009 */
[C---:B------:R-:W-:Y:S01]  /*12c0*/  FSETP.GEU.AND P0, PT, |R7|.reuse, 1.469367938527859385e-39, PT ;  /* 0x001000000700780b */ /* 0x040fe20003f0e200 */
[----:B------:R-:W-:Y:S01]  /*12d0*/  IMAD.MOV.U32 R10, RZ, RZ, R8 ;  /* 0x000000ffff0a7224 */ /* 0x000fe200078e0008 */
[----:B------:R-:W-:Y:S01]  /*12e0*/  LOP3.LUT R8, R7, 0x800fffff, RZ, 0xc0, !PT ;  /* 0x800fffff07087812 */ /* 0x000fe200078ec0ff */
[----:B------:R-:W-:Y:S01]  /*12f0*/  IMAD.MOV.U32 R32, RZ, RZ, 0x1ca00000 ;  /* 0x1ca00000ff207424 */ /* 0x000fe200078e00ff */
[C---:B------:R-:W-:Y:S01]  /*1300*/  FSETP.GEU.AND P2, PT, |R11|.reuse, 1.469367938527859385e-39, PT ;  /* 0x001000000b00780b */ /* 0x040fe20003f4e200 */
[----:B------:R-:W-:Y:S01]  /*1310*/  IMAD.MOV.U32 R36, RZ, RZ, 0x1 ;  /* 0x00000001ff247424 */ /* 0x000fe200078e00ff */
[----:B------:R-:W-:Y:S01]  /*1320*/  LOP3.LUT R9, R8, 0x3ff00000, RZ, 0xfc, !PT ;  /* 0x3ff0000008097812 */ /* 0x000fe200078efcff */
[----:B------:R-:W-:Y:S01]  /*1330*/  IMAD.MOV.U32 R8, RZ, RZ, R6 ;  /* 0x000000ffff087224 */ /* 0x000fe200078e0006 */
[----:B------:R-:W-:Y:S01]  /*1340*/  LOP3.LUT R5, R11, 0x7ff00000, RZ, 0xc0, !PT ;  /* 0x7ff000000b057812 */ /* 0x000fe200078ec0ff */
[----:B------:R-:W-:Y:S01]  /*1350*/  BSSY.RECONVERGENT B2, `(.L_x_30) ;  /* 0x000004f000027945 */ /* 0x000fe20003800200 */
[----:B------:R-:W-:-:S03]  /*1360*/  LOP3.LUT R34, R7, 0x7ff00000, RZ, 0xc0, !PT ;  /* 0x7ff0000007227812 */ /* 0x000fc600078ec0ff */
[----:B------:R-:W-:Y:S01]  /*1370*/  @!P0 DMUL R8, R6, 8.98846567431157953865e+307 ;  /* 0x7fe0000006088828 */ /* 0x000fe20000000000 */
[----:B------:R-:W-:Y:S01]  /*1380*/  ISETP.GE.U32.AND P1, PT, R5, R34, PT ;  /* 0x000000220500720c */ /* 0x000fe20003f26070 */
[----:B------:R-:W-:Y:S02]  /*1390*/  IMAD.MOV.U32 R33, RZ, RZ, R5 ;  /* 0x000000ffff217224 */ /* 0x000fe400078e0005 */
[----:B------:R-:W-:Y:S01]  /*13a0*/  @!P2 LOP3.LUT R28, R7, 0x7ff00000, RZ, 0xc0, !PT ;  /* 0x7ff00000071ca812 */ /* 0x000fe200078ec0ff */
[----:B------:R-:W-:Y:S01]  /*13b0*/  @!P2 IMAD.MOV.U32 R30, RZ, RZ, RZ ;  /* 0x000000ffff1ea224 */ /* 0x000fe200078e00ff */
[----:B------:R-:W0:Y:S01]  /*13c0*/  MUFU.RCP64H R37, R9 ;  /* 0x0000000900257308 */ /* 0x000e220000001800 */
[----:B------:R-:W-:Y:S02]  /*13d0*/  SEL R29, R32, 0x63400000, !P1 ;  /* 0x63400000201d7807 */ /* 0x000fe40004800000 */
[----:B------:R-:W-:Y:S02]  /*13e0*/  @!P2 ISETP.GE.U32.AND P3, PT, R5, R28, PT ;  /* 0x0000001c0500a20c */ /* 0x000fe40003f66070 */
[----:B------:R-:W-:-:S02]  /*13f0*/  LOP3.LUT R29, R29, 0x800fffff, R11, 0xf8, !PT ;  /* 0x800fffff1d1d7812 */ /* 0x000fc400078ef80b */
[----:B------:R-:W-:Y:S02]  /*1400*/  @!P2 SEL R31, R32, 0x63400000, !P3 ;  /* 0x63400000201fa807 */ /* 0x000fe40005800000 */
[----:B------:R-:W-:Y:S02]  /*1410*/  @!P0 LOP3.LUT R34, R9, 0x7ff00000, RZ, 0xc0, !PT ;  /* 0x7ff0000009228812 */ /* 0x000fe400078ec0ff */
[----:B------:R-:W-:-:S04]  /*1420*/  @!P2 LOP3.LUT R28, R31, 0x80000000, R11, 0xf8, !PT ;  /* 0x800000001f1ca812 */ /* 0x000fc800078ef80b */
[----:B------:R-:W-:Y:S01]  /*1430*/  @!P2 LOP3.LUT R31, R28, 0x100000, RZ, 0xfc, !PT ;  /* 0x001000001c1fa812 */ /* 0x000fe200078efcff */
[----:B------:R-:W-:-:S06]  /*1440*/  IMAD.MOV.U32 R28, RZ, RZ, R10 ;  /* 0x000000ffff1c7224 */ /* 0x000fcc00078e000a */
[----:B------:R-:W-:Y:S02]  /*1450*/  @!P2 DFMA R28, R28, 2, -R30 ;  /* 0x400000001c1ca82b */ /* 0x000fe4000000081e */
[----:B0-----:R-:W-:-:S08]  /*1460*/  DFMA R30, R36, -R8, 1 ;  /* 0x3ff00000241e742b */ /* 0x001fd00000000808 */
[----:B------:R-:W-:Y:S01]  /*1470*/  DFMA R30, R30, R30, R30 ;  /* 0x0000001e1e1e722b */ /* 0x000fe2000000001e */
[----:B------:R-:W-:-:S05]  /*1480*/  @!P2 LOP3.LUT R33, R29, 0x7ff00000, RZ, 0xc0, !PT ;  /* 0x7ff000001d21a812 */ /* 0x000fca00078ec0ff */
[----:B------:R-:W-:Y:S02]  /*1490*/  VIADD R35, R33, 0xffffffff ;  /* 0xffffffff21237836 */ /* 0x000fe40000000000 */
[----:B------:R-:W-:-:S03]  /*14a0*/  DFMA R36, R36, R30, R36 ;  /* 0x0000001e2424722b */ /* 0x000fc60000000024 */
[----:B------:R-:W-:Y:S01]  /*14b0*/  ISETP.GT.U32.AND P0, PT, R35, 0x7feffffe, PT ;  /* 0x7feffffe2300780c */ /* 0x000fe20003f04070 */
[----:B------:R-:W-:-:S04]  /*14c0*/  VIADD R35, R34, 0xffffffff ;  /* 0xffffffff22237836 */ /* 0x000fc80000000000 */
[----:B------:R-:W-:Y:S01]  /*14d0*/  DFMA R38, R36, -R8, 1 ;  /* 0x3ff000002426742b */ /* 0x000fe20000000808 */
[----:B------:R-:W-:-:S07]  /*14e0*/  ISETP.GT.U32.OR P0, PT, R35, 0x7feffffe, P0 ;  /* 0x7feffffe2300780c */ /* 0x000fce0000704470 */
[----:B------:R-:W-:-:S08]  /*14f0*/  DFMA R38, R36, R38, R36 ;  /* 0x000000262426722b */ /* 0x000fd00000000024 */
[----:B------:R-:W-:-:S08]  /*1500*/  DMUL R36, R38, R28 ;  /* 0x0000001c26247228 */ /* 0x000fd00000000000 */
[----:B------:R-:W-:-:S08]  /*1510*/  DFMA R30, R36, -R8, R28 ;  /* 0x80000008241e722b */ /* 0x000fd0000000001c */
[----:B------:R-:W-:Y:S01]  /*1520*/  DFMA R30, R38, R30, R36 ;  /* 0x0000001e261e722b */ /* 0x000fe20000000024 */
[----:B------:R-:W-:Y:S10]  /*1530*/  @P0 BRA `(.L_x_31) ;  /* 0x00000000006c0947 */ /* 0x000ff40003800000 */
        /* <DEDUP_REMOVED lines=18> */
[----:B------:R-:W-:Y:S01]  /*1660*/  IADD3 R11, PT, PT, -R11, -0x43300000, RZ ;  /* 0xbcd000000b0b7810 */ /* 0x000fe20007ffe1ff */
[----:B------:R-:W-:-:S06]  /*1670*/  IMAD.MOV.U32 R8, RZ, RZ, RZ ;  /* 0x000000ffff087224 */ /* 0x000fcc00078e00ff */
[----:B------:R-:W-:Y:S02]  /*1680*/  DFMA R8, R36, -R8, R30 ;  /* 0x800000082408722b */ /* 0x000fe4000000001e */
[----:B------:R-:W-:-:S08]  /*1690*/  DMUL.RP R30, R30, R32 ;  /* 0x000000201e1e7228 */ /* 0x000fd00000008000 */
[----:B------:R-:W-:Y:S02]  /*16a0*/  FSETP.NEU.AND P0, PT, |R9|, R11, PT ;  /* 0x0000000b0900720b */ /* 0x000fe40003f0d200 */
[----:B------:R-:W-:Y:S02]  /*16b0*/  LOP3.LUT R7, R31, R7, RZ, 0x3c, !PT ;  /* 0x000000071f077212 */ /* 0x000fe400078e3cff */
[----:B------:R-:W-:Y:S02]  /*16c0*/  FSEL R36, R30, R36, !P0 ;  /* 0x000000241e247208 */ /* 0x000fe40004000000 */
[----:B------:R-:W-:Y:S01]  /*16d0*/  FSEL R37, R7, R37, !P0 ;  /* 0x0000002507257208 */ /* 0x000fe20004000000 */
[----:B------:R-:W-:Y:S06]  /*16e0*/  BRA `(.L_x_32) ;  /* 0x0000000000547947 */ /* 0x000fec0003800000 */
.L_x_31:
        /* <DEDUP_REMOVED lines=16> */
.L_x_34:
[----:B------:R-:W-:Y:S01]  /*17f0*/  LOP3.LUT R37, R7, 0x80000, RZ, 0xfc, !PT ;  /* 0x0008000007257812 */ /* 0x000fe200078efcff */
[----:B------:R-:W-:Y:S01]  /*1800*/  IMAD.MOV.U32 R36, RZ, RZ, R6 ;  /* 0x000000ffff247224 */ /* 0x000fe200078e0006 */
[----:B------:R-:W-:Y:S06]  /*1810*/  BRA `(.L_x_32) ;  /* 0x0000000000087947 */ /* 0x000fec0003800000 */
.L_x_33:
[----:B------:R-:W-:Y:S01]  /*1820*/  LOP3.LUT R37, R11, 0x80000, RZ, 0xfc, !PT ;  /* 0x000800000b257812 */ /* 0x000fe200078efcff */
[----:B------:R-:W-:-:S07]  /*1830*/  IMAD.MOV.U32 R36, RZ, RZ, R10 ;  /* 0x000000ffff247224 */ /* 0x000fce00078e000a */
.L_x_32:
[----:B------:R-:W-:Y:S05]  /*1840*/  BSYNC.RECONVERGENT B2 ;  /* 0x0000000000027941 */ /* 0x000fea0003800200 */
.L_x_30:
[----:B------:R-:W-:Y:S02]  /*1850*/  IMAD.MOV.U32 R6, RZ, RZ, R0 ;  /* 0x000000ffff067224 */ /* 0x000fe400078e0000 */
[----:B------:R-:W-:-:S04]  /*1860*/  IMAD.MOV.U32 R7, RZ, RZ, 0x0 ;  /* 0x00000000ff077424 */ /* 0x000fc800078e00ff */
[----:B------:R-:W-:Y:S05]  /*1870*/  RET.REL.NODEC R6 `(GaussTransform) ;  /* 0xffffffe406e07950 */ /* 0x000fea0003c3ffff */
.L_x_35:
        /* <DEDUP_REMOVED lines=16> */
.L_x_37:


//--------------------- .nv.shared.reserved.0     --------------------------
	.section	.nv.shared.reserved.0,"aw",@nobits
	.weak		__nv_reservedSMEM_offset_0_alias
	.size		__nv_reservedSMEM_offset_0_alias, 0, 64
	.other		__nv_reservedSMEM_offset_0_alias,@"STO_CUDA_RESERVED_SHARED STV_DEFAULT"
__nv_reservedSMEM_offset_0_alias:
	.zero		0
	.zero		64


//--------------------- .nv.global                --------------------------
	.section	.nv.global,"aw",@nobits
.nv.global:
	.type		_ZN34_INTERNAL_43edad44_4_k_cu_f3b7cc006thrust24THRUST_300001_SM_1000_NS12placeholders2_5E,@object
	.size		_ZN34_INTERNAL_43edad44_4_k_cu_f3b7cc006thrust24THRUST_300001_SM_1000_NS12placeholders2_5E,(_ZN34_INTERNAL_43edad44_4_k_cu_f3b7cc004cuda3std3__45__cpo6cbeginE - _ZN34_INTERNAL_43edad44_4_k_cu_f3b7cc006thrust24THRUST_300001_SM_1000_NS12placeholders2_5E)
_ZN34_INTERNAL_43edad44_4_k_cu_f3b7cc006thrust24THRUST_300001_SM_1000_NS12placeholders2_5E:
	.zero		1
	.type		_ZN34_INTERNAL_43edad44_4_k_cu_f3b7cc004cuda3std3__45__cpo6cbeginE,@object
	.size		_ZN34_INTERNAL_43edad44_4_k_cu_f3b7cc004cuda3std3__45__cpo6cbeginE,(_ZN34_INTERNAL_43edad44_4_k_cu_f3b7cc004cuda3std6ranges3__45__cpo6cbeginE - _ZN34_INTERNAL_43edad44_4_k_cu_f3b7cc004cuda3std3__45__cpo6cbeginE)
_ZN34_INTERNAL_43edad44_4_k_cu_f3b7cc004cuda3std3__45__cpo6cbeginE:
	.zero		1
	.type		_ZN34_INTERNAL_43edad44_4_k_cu_f3b7cc004cuda3std6ranges3__45__cpo6cbeginE,@object
	.size		_ZN34_INTERNAL_43edad44_4_k_cu_f3b7cc004cuda3std6ranges3__45__cpo6cbeginE,(_ZN34_INTERNAL_43edad44_4_k_cu_f3b7cc004cuda3std3__48in_placeE - _ZN34_INTERNAL_43edad44_4_k_cu_f3b7cc004cuda3std6ranges3__45__cpo6cbeginE)
_ZN34_INTERNAL_43edad44_4_k_cu_f3b7cc004cuda3std6ranges3__45__cpo6cbeginE:
	.zero		1
	.type		_ZN34_INTERNAL_43edad44_4_k_cu_f3b7cc004cuda3std3__48in_placeE,@object
	.size		_ZN34_INTERNAL_43edad44_4_k_cu_f3b7cc004cuda3std3__48in_placeE,(_ZN34_INTERNAL_43edad44_4_k_cu_f3b7cc004cuda3std6ranges3__45__cpo4sizeE - _ZN34_INTERNAL_43edad44_4_k_cu_f3b7cc004cuda3std3__48in_placeE)
_ZN34_INTERNAL_43edad44_4_k_cu_f3b7cc004cuda3std3__48in_placeE:
	.zero		1
	.type		_ZN34_INTERNAL_43edad44_4_k_cu_f3b7cc004cuda3std6ranges3__45__cpo4sizeE,@object
	.size		_ZN34_INTERNAL_43edad44_4_k_cu_f3b7cc004cuda3std6ranges3__45__cpo4sizeE,(_ZN34_INTERNAL_43edad44_4_k_cu_f3b7cc006thrust24THRUST_300001_SM_1000_NS12placeholders2_9E - _ZN34_INTERNAL_43edad44_4_k_cu_f3b7cc004cuda3std6ranges3__45__cpo4sizeE)
_ZN34_INTERNAL_43edad44_4_k_cu_f3b7cc004cuda3std6ranges3__45__cpo4sizeE:
	.zero		1
	.type		_ZN34_INTERNAL_43edad44_4_k_cu_f3b7cc006thrust24THRUST_300001_SM_1000_NS12placeholders2_9E,@object
	.size		_ZN34_INTERNAL_43edad44_4_k_cu_f3b7cc006thrust24THRUST_300001_SM_1000_NS12placeholders2_9E,(_ZN34_INTERNAL_43edad44_4_k_cu_f3b7cc004cuda3std3__45__cpo7crbeginE - _ZN34_INTERNAL_43edad44_4_k_cu_f3b7cc006thrust24THRUST_300001_SM_1000_NS12placeholders2_9E)
_ZN34_INTERNAL_43edad44_4_k_cu_f3b7cc006thrust24THRUST_300001_SM_1000_NS12placeholders2_9E:
	.zero		1
	.type		_ZN34_INTERNAL_43edad44_4_k_cu_f3b7cc004cuda3std3__45__cpo7crbeginE,@object
	.size		_ZN34_INTERNAL_43edad44_4_k_cu_f3b7cc004cuda3std3__45__cpo7crbeginE,(_ZN34_INTERNAL_43edad44_4_k_cu_f3b7cc004cuda3std6ranges3__45__cpo4nextE - _ZN34_INTERNAL_43edad44_4_k_cu_f3b7cc004cuda3std3__45__cpo7crbeginE)
_ZN34_INTERNAL_43edad44_4_k_cu_f3b7cc004cuda3std3__45__cpo7crbeginE:
	.zero		1
	.type		_ZN34_INTERNAL_43edad44_4_k_cu_f3b7cc004cuda3std6ranges3__45__cpo4nextE,@object
	.size		_ZN34_INTERNAL_43edad44_4_k_cu_f3b7cc004cuda3std6ranges3__45__cpo4nextE,(_ZN34_INTERNAL_43edad44_4_k_cu_f3b7cc004cuda3std6ranges3__45__cpo4swapE - _ZN34_INTERNAL_43edad44_4_k_cu_f3b7cc004cuda3std6ranges3__45__cpo4nextE)
_ZN34_INTERNAL_43edad44_4_k_cu_f3b7cc004cuda3std6ranges3__45__cpo4nextE:
	.zero		1
	.type		_ZN34_INTERNAL_43edad44_4_k_cu_f3b7cc004cuda3std6ranges3__45__cpo4swapE,@object
	.size		_ZN34_INTERNAL_43edad44_4_k_cu_f3b7cc004cuda3std6ranges3__45__cpo4swapE,(_ZN34_INTERNAL_43edad44_4_k_cu_f3b7cc006thrust24THRUST_300001_SM_1000_NS12placeholders2_1E - _ZN34_INTERNAL_43edad44_4_k_cu_f3b7cc004cuda3std6ranges3__45__cpo4swapE)
_ZN34_INTERNAL_43edad44_4_k_cu_f3b7cc004cuda3std6ranges3__45__cpo4swapE:
	.zero		1
	.type		_ZN34_INTERNAL_43edad44_4_k_cu_f3b7cc006thrust24THRUST_300001_SM_1000_NS12placeholders2_1E,@object
	.size		_ZN34_INTERNAL_43edad44_4_k_cu_f3b7cc006thrust24THRUST_300001_SM_1000_NS12placeholders2_1E,(_ZN34_INTERNAL_43edad44_4_k_cu_f3b7cc006thrust24THRUST_300001_SM_1000_NS12placeholders2_3E - _ZN34_INTERNAL_43edad44_4_k_cu_f3b7cc006thrust24THRUST_300001_SM_1000_NS12placeholders2_1E)
_ZN34_INTERNAL_43edad44_4_k_cu_f3b7cc006thrust24THRUST_300001_SM_1000_NS12placeholders2_1E:
	.zero		1
	.type		_ZN34_INTERNAL_43edad44_4_k_cu_f3b7cc006thrust24THRUST_300001_SM_1000_NS12placeholders2_3E,@object
	.size		_ZN34_INTERNAL_43edad44_4_k_cu_f3b7cc006thrust24THRUST_300001_SM_1000_NS12placeholders2_3E,(_ZN34_INTERNAL_43edad44_4_k_cu_f3b7cc004cuda3std3__45__cpo5beginE - _ZN34_INTERNAL_43edad44_4_k_cu_f3b7cc006thrust24THRUST_300001_SM_1000_NS12placeholders2_3E)
_ZN34_INTERNAL_43edad44_4_k_cu_f3b7cc006thrust24THRUST_300001_SM_1000_NS12placeholders2_3E:
	.zero		1
	.type		_ZN34_INTERNAL_43edad44_4_k_cu_f3b7cc004cuda3std3__45__cpo5beginE,@object
	.size		_ZN34_INTERNAL_43edad44_4_k_cu_f3b7cc004cuda3std3__45__cpo5beginE,(_ZN34_INTERNAL_43edad44_4_k_cu_f3b7cc004cuda3std6ranges3__45__cpo5beginE - _ZN34_INTERNAL_43edad44_4_k_cu_f3b7cc004cuda3std3__45__cpo5beginE)
_ZN34_INTERNAL_43edad44_4_k_cu_f3b7cc004cuda3std3__45__cpo5beginE:
	.zero		1
	.type		_ZN34_INTERNAL_43edad44_4_k_cu_f3b7cc004cuda3std6ranges3__45__cpo5beginE,@object
	.size		_ZN34_INTERNAL_43edad44_4_k_cu_f3b7cc004cuda3std6ranges3__45__cpo5beginE,(_ZN34_INTERNAL_43edad44_4_k_cu_f3b7cc004cuda3std3__436_GLOBAL__N__43edad44_4_k_cu_f3b7cc006ignoreE - _ZN34_INTERNAL_43edad44_4_k_cu_f3b7cc004cuda3std6ranges3__45__cpo5beginE)
_ZN34_INTERNAL_43edad44_4_k_cu_f3b7cc004cuda3std6ranges3__45__cpo5beginE:
	.zero		1
	.type		_ZN34_INTERNAL_43edad44_4_k_cu_f3b7cc004cuda3std3__436_GLOBAL__N__43edad44_4_k_cu_f3b7cc006ignoreE,@object
	.size		_ZN34_INTERNAL_43edad44_4_k_cu_f3b7cc004cuda3std3__436_GLOBAL__N__43edad44_4_k_cu_f3b7cc006ignoreE,(_ZN34_INTERNAL_43edad44_4_k_cu_f3b7cc004cuda3std6ranges3__45__cpo4dataE - _ZN34_INTERNAL_43edad44_4_k_cu_f3b7cc004cuda3std3__436_GLOBAL__N__43edad44_4_k_cu_f3b7cc006ignoreE)
_ZN34_INTERNAL_43edad44_4_k_cu_f3b7cc004cuda3std3__436_GLOBAL__N__43edad44_4_k_cu_f3b7cc006ignoreE:
	.zero		1
	.type		_ZN34_INTERNAL_43edad44_4_k_cu_f3b7cc004cuda3std6ranges3__45__cpo4dataE,@object
	.size		_ZN34_INTERNAL_43edad44_4_k_cu_f3b7cc004cuda3std6ranges3__45__cpo4dataE,(_ZN34_INTERNAL_43edad44_4_k_cu_f3b7cc006thrust24THRUST_300001_SM_1000_NS12placeholders2_7E - _ZN34_INTERNAL_43edad44_4_k_cu_f3b7cc004cuda3std6ranges3__45__cpo4dataE)
_ZN34_INTERNAL_43edad44_4_k_cu_f3b7cc004cuda3std6ranges3__45__cpo4dataE:
	.zero		1
	.type		_ZN34_INTERNAL_43edad44_4_k_cu_f3b7cc006thrust24THRUST_300001_SM_1000_NS12placeholders2_7E,@object
	.size		_ZN34_INTERNAL_43edad44_4_k_cu_f3b7cc006thrust24THRUST_300001_SM_1000_NS12placeholders2_7E,(_ZN34_INTERNAL_43edad44_4_k_cu_f3b7cc004cuda3std3__45__cpo6rbeginE - _ZN34_INTERNAL_43edad44_4_k_cu_f3b7cc006thrust24THRUST_300001_SM_1000_NS12placeholders2_7E)
_ZN34_INTERNAL_43edad44_4_k_cu_f3b7cc006thrust24THRUST_300001_SM_1000_NS12placeholders2_7E:
	.zero		1
	.type		_ZN34_INTERNAL_43edad44_4_k_cu_f3b7cc004cuda3std3__45__cpo6rbeginE,@object
	.size		_ZN34_INTERNAL_43edad44_4_k_cu_f3b7cc004cuda3std3__45__cpo6rbeginE,(_ZN34_INTERNAL_43edad44_4_k_cu_f3b7cc004cuda3std6ranges3__45__cpo7advanceE - _ZN34_INTERNAL_43edad44_4_k_cu_f3b7cc004cuda3std3__45__cpo6rbeginE)
_ZN34_INTERNAL_43edad44_4_k_cu_f3b7cc004cuda3std3__45__cpo6rbeginE:
	.zero		1
	.type		_ZN34_INTERNAL_43edad44_4_k_cu_f3b7cc004cuda3std6ranges3__45__cpo7advanceE,@object
	.size		_ZN34_INTERNAL_43edad44_4_k_cu_f3b7cc004cuda3std6ranges3__45__cpo7advanceE,(_ZN34_INTERNAL_43edad44_4_k_cu_f3b7cc004cuda3std3__47nulloptE - _ZN34_INTERNAL_43edad44_4_k_cu_f3b7cc004cuda3std6ranges3__45__cpo7advanceE)
_ZN34_INTERNAL_43edad44_4_k_cu_f3b7cc004cuda3std6ranges3__45__cpo7advanceE:
	.zero		1
	.type		_ZN34_INTERNAL_43edad44_4_k_cu_f3b7cc004cuda3std3__47nulloptE,@object
	.size		_ZN34_INTERNAL_43edad44_4_k_cu_f3b7cc004cuda3std3__47nulloptE,(_ZN34_INTERNAL_43edad44_4_k_cu_f3b7cc004cuda3std6ranges3__45__cpo8distanceE - _ZN34_INTERNAL_43edad44_4_k_cu_f3b7cc004cuda3std3__47nulloptE)
_ZN34_INTERNAL_43edad44_4_k_cu_f3b7cc004cuda3std3__47nulloptE:
	.zero		1
	.type		_ZN34_INTERNAL_43edad44_4_k_cu_f3b7cc004cuda3std6ranges3__45__cpo8distanceE,@object
	.size		_ZN34_INTERNAL_43edad44_4_k_cu_f3b7cc004cuda3std6ranges3__45__cpo8distanceE,(_ZN34_INTERNAL_43edad44_4_k_cu_f3b7cc006thrust24THRUST_300001_SM_1000_NS12placeholders2_6E - _ZN34_INTERNAL_43edad44_4_k_cu_f3b7cc004cuda3std6ranges3__45__cpo8distanceE)
_ZN34_INTERNAL_43edad44_4_k_cu_f3b7cc004cuda3std6ranges3__45__cpo8distanceE:
	.zero		1
	.type		_ZN34_INTERNAL_43edad44_4_k_cu_f3b7cc006thrust24THRUST_300001_SM_1000_NS12placeholders2_6E,@object
	.size		_ZN34_INTERNAL_43edad44_4_k_cu_f3b7cc006thrust24THRUST_300001_SM_1000_NS12placeholders2_6E,(_ZN34_INTERNAL_43edad44_4_k_cu_f3b7cc004cuda3std3__45__cpo4cendE - _ZN34_INTERNAL_43edad44_4_k_cu_f3b7cc006thrust24THRUST_300001_SM_1000_NS12placeholders2_6E)
_ZN34_INTERNAL_43edad44_4_k_cu_f3b7cc006thrust24THRUST_300001_SM_1000_NS12placeholders2_6E:
	.zero		1
	.type		_ZN34_INTERNAL_43edad44_4_k_cu_f3b7cc004cuda3std3__45__cpo4cendE,@object
	.size		_ZN34_INTERNAL_43edad44_4_k_cu_f3b7cc004cuda3std3__45__cpo4cendE,(_ZN34_INTERNAL_43edad44_4_k_cu_f3b7cc004cuda3std6ranges3__45__cpo4cendE - _ZN34_INTERNAL_43edad44_4_k_cu_f3b7cc004cuda3std3__45__cpo4cendE)
_ZN34_INTERNAL_43edad44_4_k_cu_f3b7cc004cuda3std3__45__cpo4cendE:
	.zero		1
	.type		_ZN34_INTERNAL_43edad44_4_k_cu_f3b7cc004cuda3std6ranges3__45__cpo4cendE,@object
	.size		_ZN34_INTERNAL_43edad44_4_k_cu_f3b7cc004cuda3std6ranges3__45__cpo4cendE,(_ZN34_INTERNAL_43edad44_4_k_cu_f3b7cc004cuda3std3__420unreachable_sentinelE - _ZN34_INTERNAL_43edad44_4_k_cu_f3b7cc004cuda3std6ranges3__45__cpo4cendE)
_ZN34_INTERNAL_43edad44_4_k_cu_f3b7cc004cuda3std6ranges3__45__cpo4cendE:
	.zero		1
	.type		_ZN34_INTERNAL_43edad44_4_k_cu_f3b7cc004cuda3std3__420unreachable_sentinelE,@object
	.size		_ZN34_INTERNAL_43edad44_4_k_cu_f3b7cc004cuda3std3__420unreachable_sentinelE,(_ZN34_INTERNAL_43edad44_4_k_cu_f3b7cc004cuda3std6ranges3__45__cpo5ssizeE - _ZN34_INTERNAL_43edad44_4_k_cu_f3b7cc004cuda3std3__420unreachable_sentinelE)
_ZN34_INTERNAL_43edad44_4_k_cu_f3b7cc004cuda3std3__420unreachable_sentinelE:
	.zero		1
	.type		_ZN34_INTERNAL_43edad44_4_k_cu_f3b7cc004cuda3std6ranges3__45__cpo5ssizeE,@object
	.size		_ZN34_INTERNAL_43edad44_4_k_cu_f3b7cc004cuda3std6ranges3__45__cpo5ssizeE,(_ZN34_INTERNAL_43edad44_4_k_cu_f3b7cc006thrust24THRUST_300001_SM_1000_NS12placeholders3_10E - _ZN34_INTERNAL_43edad44_4_k_cu_f3b7cc004cuda3std6ranges3__45__cpo5ssizeE)
_ZN34_INTERNAL_43edad44_4_k_cu_f3b7cc004cuda3std6ranges3__45__cpo5ssizeE:
	.zero		1
	.type		_ZN34_INTERNAL_43edad44_4_k_cu_f3b7cc006thrust24THRUST_300001_SM_1000_NS12placeholders3_10E,@object
	.size		_ZN34_INTERNAL_43edad44_4_k_cu_f3b7cc006thrust24THRUST_300001_SM_1000_NS12placeholders3_10E,(_ZN34_INTERNAL_43edad44_4_k_cu_f3b7cc004cuda3std3__45__cpo5crendE - _ZN34_INTERNAL_43edad44_4_k_cu_f3b7cc006thrust24THRUST_300001_SM_1000_NS12placeholders3_10E)
_ZN34_INTERNAL_43edad44_4_k_cu_f3b7cc006thrust24THRUST_300001_SM_1000_NS12placeholders3_10E:
	.zero		1
	.type		_ZN34_INTERNAL_43edad44_4_k_cu_f3b7cc004cuda3std3__45__cpo5crendE,@object
	.size		_ZN34_INTERNAL_43edad44_4_k_cu_f3b7cc004cuda3std3__45__cpo5crendE,(_ZN34_INTERNAL_43edad44_4_k_cu_f3b7cc004cuda3std6ranges3__45__cpo4prevE - _ZN34_INTERNAL_43edad44_4_k_cu_f3b7cc004cuda3std3__45__cpo5crendE)
_ZN34_INTERNAL_43edad44_4_k_cu_f3b7cc004cuda3std3__45__cpo5crendE:
	.zero		1
	.type		_ZN34_INTERNAL_43edad44_4_k_cu_f3b7cc004cuda3std6ranges3__45__cpo4prevE,@object
	.size		_ZN34_INTERNAL_43edad44_4_k_cu_f3b7cc004cuda3std6ranges3__45__cpo4prevE,(_ZN34_INTERNAL_43edad44_4_k_cu_f3b7cc004cuda3std6ranges3__45__cpo9iter_moveE - _ZN34_INTERNAL_43edad44_4_k_cu_f3b7cc004cuda3std6ranges3__45__cpo4prevE)
_ZN34_INTERNAL_43edad44_4_k_cu_f3b7cc004cuda3std6ranges3__45__cpo4prevE:
	.zero		1
	.type		_ZN34_INTERNAL_43edad44_4_k_cu_f3b7cc004cuda3std6ranges3__45__cpo9iter_moveE,@object
	.size		_ZN34_INTERNAL_43edad44_4_k_cu_f3b7cc004cuda3std6ranges3__45__cpo9iter_moveE,(_ZN34_INTERNAL_43edad44_4_k_cu_f3b7cc006thrust24THRUST_300001_SM_1000_NS12placeholders2_2E - _ZN34_INTERNAL_43edad44_4_k_cu_f3b7cc004cuda3std6ranges3__45__cpo9iter_moveE)
_ZN34_INTERNAL_43edad44_4_k_cu_f3b7cc004cuda3std6ranges3__45__cpo9iter_moveE:
	.zero		1
	.type		_ZN34_INTERNAL_43edad44_4_k_cu_f3b7cc006thrust24THRUST_300001_SM_1000_NS12placeholders2_2E,@object
	.size		_ZN34_INTERNAL_43edad44_4_k_cu_f3b7cc006thrust24THRUST_300001_SM_1000_NS12placeholders2_2E,(_ZN34_INTERNAL_43edad44_4_k_cu_f3b7cc006thrust24THRUST_300001_SM_1000_NS12placeholders2_4E - _ZN34_INTERNAL_43edad44_4_k_cu_f3b7cc006thrust24THRUST_300001_SM_1000_NS12placeholders2_2E)
_ZN34_INTERNAL_43edad44_4_k_cu_f3b7cc006thrust24THRUST_300001_SM_1000_NS12placeholders2_2E:
	.zero		1
	.type		_ZN34_INTERNAL_43edad44_4_k_cu_f3b7cc006thrust24THRUST_300001_SM_1000_NS12placeholders2_4E,@object
	.size		_ZN34_INTERNAL_43edad44_4_k_cu_f3b7cc006thrust24THRUST_300001_SM_1000_NS12placeholders2_4E,(_ZN34_INTERNAL_43edad44_4_k_cu_f3b7cc004cuda3std3__45__cpo3endE - _ZN34_INTERNAL_43edad44_4_k_cu_f3b7cc006thrust24THRUST_300001_SM_1000_NS12placeholders2_4E)
_ZN34_INTERNAL_43edad44_4_k_cu_f3b7cc006thrust24THRUST_300001_SM_1000_NS12placeholders2_4E:
	.zero		1
	.type		_ZN34_INTERNAL_43edad44_4_k_cu_f3b7cc004cuda3std3__45__cpo3endE,@object
	.size		_ZN34_INTERNAL_43edad44_4_k_cu_f3b7cc004cuda3std3__45__cpo3endE,(_ZN34_INTERNAL_43edad44_4_k_cu_f3b7cc004cuda3std6ranges3__45__cpo3endE - _ZN34_INTERNAL_43edad44_4_k_cu_f3b7cc004cuda3std3__45__cpo3endE)
_ZN34_INTERNAL_43edad44_4_k_cu_f3b7cc004cuda3std3__45__cpo3endE:
	.zero		1
	.type		_ZN34_INTERNAL_43edad44_4_k_cu_f3b7cc004cuda3std6ranges3__45__cpo3endE,@object
	.size		_ZN34_INTERNAL_43edad44_4_k_cu_f3b7cc004cuda3std6ranges3__45__cpo3endE,(_ZN34_INTERNAL_43edad44_4_k_cu_f3b7cc004cuda3std3__419piecewise_constructE - _ZN34_INTERNAL_43edad44_4_k_cu_f3b7cc004cuda3std6ranges3__45__cpo3endE)
_ZN34_INTERNAL_43edad44_4_k_cu_f3b7cc004cuda3std6ranges3__45__cpo3endE:
	.zero		1
	.type		_ZN34_INTERNAL_43edad44_4_k_cu_f3b7cc004cuda3std3__419piecewise_constructE,@object
	.size		_ZN34_INTERNAL_43edad44_4_k_cu_f3b7cc004cuda3std3__419piecewise_constructE,(_ZN34_INTERNAL_43edad44_4_k_cu_f3b7cc004cuda3std6ranges3__45__cpo5cdataE - _ZN34_INTERNAL_43edad44_4_k_cu_f3b7cc004cuda3std3__419piecewise_constructE)
_ZN34_INTERNAL_43edad44_4_k_cu_f3b7cc004cuda3std3__419piecewise_constructE:
	.zero		1
	.type		_ZN34_INTERNAL_43edad44_4_k_cu_f3b7cc004cuda3std6ranges3__45__cpo5cdataE,@object
	.size		_ZN34_INTERNAL_43edad44_4_k_cu_f3b7cc004cuda3std6ranges3__45__cpo5cdataE,(_ZN34_INTERNAL_43edad44_4_k_cu_f3b7cc006thrust24THRUST_300001_SM_1000_NS12placeholders2_8E - _ZN34_INTERNAL_43edad44_4_k_cu_f3b7cc004cuda3std6ranges3__45__cpo5cdataE)
_ZN34_INTERNAL_43edad44_4_k_cu_f3b7cc004cuda3std6ranges3__45__cpo5cdataE:
	.zero		1
	.type		_ZN34_INTERNAL_43edad44_4_k_cu_f3b7cc006thrust24THRUST_300001_SM_1000_NS12placeholders2_8E,@object
	.size		_ZN34_INTERNAL_43edad44_4_k_cu_f3b7cc006thrust24THRUST_300001_SM_1000_NS12placeholders2_8E,(_ZN34_INTERNAL_43edad44_4_k_cu_f3b7cc004cuda3std3__45__cpo4rendE - _ZN34_INTERNAL_43edad44_4_k_cu_f3b7cc006thrust24THRUST_300001_SM_1000_NS12placeholders2_8E)
_ZN34_INTERNAL_43edad44_4_k_cu_f3b7cc006thrust24THRUST_300001_SM_1000_NS12placeholders2_8E:
	.zero		1
	.type		_ZN34_INTERNAL_43edad44_4_k_cu_f3b7cc004cuda3std3__45__cpo4rendE,@object
	.size		_ZN34_INTERNAL_43edad44_4_k_cu_f3b7cc004cuda3std3__45__cpo4rendE,(_ZN34_INTERNAL_43edad44_4_k_cu_f3b7cc004cuda3std6ranges3__45__cpo9iter_swapE - _ZN34_INTERNAL_43edad44_4_k_cu_f3b7cc004cuda3std3__45__cpo4rendE)
_ZN34_INTERNAL_43edad44_4_k_cu_f3b7cc004cuda3std3__45__cpo4rendE:
	.zero		1
	.type		_ZN34_INTERNAL_43edad44_4_k_cu_f3b7cc004cuda3std6ranges3__45__cpo9iter_swapE,@object
	.size		_ZN34_INTERNAL_43edad44_4_k_cu_f3b7cc004cuda3std6ranges3__45__cpo9iter_swapE,(_ZN34_INTERNAL_43edad44_4_k_cu_f3b7cc004cuda3std3__48unexpectE - _ZN34_INTERNAL_43edad44_4_k_cu_f3b7cc004cuda3std6ranges3__45__cpo9iter_swapE)
_ZN34_INTERNAL_43edad44_4_k_cu_f3b7cc004cuda3std6ranges3__45__cpo9iter_swapE:
	.zero		1
	.type		_ZN34_INTERNAL_43edad44_4_k_cu_f3b7cc004cuda3std3__48unexpectE,@object
	.size		_ZN34_INTERNAL_43edad44_4_k_cu_f3b7cc004cuda3std3__48unexpectE,(_ZN34_INTERNAL_43edad44_4_k_cu_f3b7cc006thrust24THRUST_300001_SM_1000_NS6system6detail10sequential3seqE - _ZN34_INTERNAL_43edad44_4_k_cu_f3b7cc004cuda3std3__48unexpectE)
_ZN34_INTERNAL_43edad44_4_k_cu_f3b7cc004cuda3std3__48unexpectE:
	.zero		1
	.type		_ZN34_INTERNAL_43edad44_4_k_cu_f3b7cc006thrust24THRUST_300001_SM_1000_NS6system6detail10sequential3seqE,@object
	.size		_ZN34_INTERNAL_43edad44_4_k_cu_f3b7cc006thrust24THRUST_300001_SM_1000_NS6system6detail10sequential3seqE,(.L_29 - _ZN34_INTERNAL_43edad44_4_k_cu_f3b7cc006thrust24THRUST_300001_SM_1000_NS6system6detail10sequential3seqE)
_ZN34_INTERNAL_43edad44_4_k_cu_f3b7cc006thrust24THRUST_300001_SM_1000_NS6system6detail10sequential3seqE:
	.zero		1
.L_29:


//--------------------- .nv.shared.reduce_cross_term --------------------------
	.section	.nv.shared.reduce_cross_term,"aw",@nobits
	.sectionflags	@""
	.align	8
.nv.shared.reduce_cross_term:
	.zero		1072


//--------------------- .nv.shared.GaussTransform --------------------------
	.section	.nv.shared.GaussTransform,"aw",@nobits
	.sectionflags	@""
	.align	8
.nv.shared.GaussTransform:
	.zero		1072


//--------------------- .nv.constant0._ZN3cub18CUB_300001_SM_10006detail11EmptyKernelIvEEvv --------------------------
	.section	.nv.constant0._ZN3cub18CUB_300001_SM_10006detail11EmptyKernelIvEEvv,"a",@progbits
	.sectionflags	@""
	.align	4
.nv.constant0._ZN3cub18CUB_300001_SM_10006detail11EmptyKernelIvEEvv:
	.zero		896


//--------------------- .nv.constant0.reduce_cross_term --------------------------
	.section	.nv.constant0.reduce_cross_term,"a",@progbits
	.sectionflags	@""
	.align	4
.nv.constant0.reduce_cross_term:
	.zero		924


//--------------------- .nv.constant0.GaussTransform --------------------------
	.section	.nv.constant0.GaussTransform,"a",@progbits
	.sectionflags	@""
	.align	4
.nv.constant0.GaussTransform:
	.zero		944


//--------------------- SYMBOLS --------------------------

	.type		.nv.reservedSmem.offset0,@object
	.size		.nv.reservedSmem.offset0,0x4
	.type		.nv.reservedSmem.cap,@object
	.size		.nv.reservedSmem.cap,0x4
